//
// Generated by NVIDIA NVVM Compiler
//
// Compiler Build ID: CL-36424714
// Cuda compilation tools, release 13.0, V13.0.88
// Based on NVVM 20.0.0
//

.version 9.0
.target sm_100
.address_size 64

	// .globl	_Z9normalizePfS_ffi

.visible .entry _Z9normalizePfS_ffi(
	.param .u64 .ptr .align 1 _Z9normalizePfS_ffi_param_0,
	.param .u64 .ptr .align 1 _Z9normalizePfS_ffi_param_1,
	.param .f32 _Z9normalizePfS_ffi_param_2,
	.param .f32 _Z9normalizePfS_ffi_param_3,
	.param .u32 _Z9normalizePfS_ffi_param_4
)
{
	.reg .pred 	%p<2>;
	.reg .b32 	%r<6>;
	.reg .b32 	%f<7>;
	.reg .b64 	%rd<8>;

	ld.param.u64 	%rd1, [_Z9normalizePfS_ffi_param_0];
	ld.param.u64 	%rd2, [_Z9normalizePfS_ffi_param_1];
	ld.param.f32 	%f1, [_Z9normalizePfS_ffi_param_2];
	ld.param.f32 	%f2, [_Z9normalizePfS_ffi_param_3];
	ld.param.u32 	%r2, [_Z9normalizePfS_ffi_param_4];
	mov.u32 	%r3, %tid.x;
	mov.u32 	%r4, %ctaid.x;
	mov.u32 	%r5, %ntid.x;
	mad.lo.s32 	%r1, %r4, %r5, %r3;
	setp.ge.s32 	%p1, %r1, %r2;
	@%p1 bra 	$L__BB0_2;
	cvta.to.global.u64 	%rd3, %rd1;
	cvta.to.global.u64 	%rd4, %rd2;
	mul.wide.s32 	%rd5, %r1, 4;
	add.s64 	%rd6, %rd3, %rd5;
	ld.global.f32 	%f3, [%rd6];
	sub.f32 	%f4, %f3, %f1;
	sub.f32 	%f5, %f2, %f1;
	div.rn.f32 	%f6, %f4, %f5;
	add.s64 	%rd7, %rd4, %rd5;
	st.global.f32 	[%rd7], %f6;
$L__BB0_2:
	ret;

}
	// .globl	_Z13movingAveragePfS_ii
.visible .entry _Z13movingAveragePfS_ii(
	.param .u64 .ptr .align 1 _Z13movingAveragePfS_ii_param_0,
	.param .u64 .ptr .align 1 _Z13movingAveragePfS_ii_param_1,
	.param .u32 _Z13movingAveragePfS_ii_param_2,
	.param .u32 _Z13movingAveragePfS_ii_param_3
)
{
	.reg .pred 	%p<56>;
	.reg .b32 	%r<118>;
	.reg .b32 	%f<87>;
	.reg .b64 	%rd<37>;

	ld.param.u64 	%rd3, [_Z13movingAveragePfS_ii_param_0];
	ld.param.u64 	%rd2, [_Z13movingAveragePfS_ii_param_1];
	ld.param.u32 	%r75, [_Z13movingAveragePfS_ii_param_2];
	ld.param.u32 	%r76, [_Z13movingAveragePfS_ii_param_3];
	cvta.to.global.u64 	%rd1, %rd3;
	mov.u32 	%r1, %tid.x;
	mov.u32 	%r77, %ctaid.x;
	mov.u32 	%r78, %ntid.x;
	mul.lo.s32 	%r2, %r77, %r78;
	add.s32 	%r3, %r2, %r1;
	setp.ge.s32 	%p1, %r3, %r75;
	@%p1 bra 	$L__BB1_45;
	shr.u32 	%r79, %r76, 31;
	add.s32 	%r80, %r76, %r79;
	shr.s32 	%r5, %r80, 1;
	neg.s32 	%r110, %r5;
	setp.lt.s32 	%p2, %r5, %r110;
	mov.f32 	%f84, 0f00000000;
	mov.f32 	%f86, %f84;
	@%p2 bra 	$L__BB1_44;
	sub.s32 	%r83, %r5, %r110;
	add.s32 	%r6, %r83, 1;
	and.b32  	%r7, %r6, 7;
	setp.lt.u32 	%p3, %r83, 7;
	mov.f32 	%f84, 0f00000000;
	mov.b32 	%r117, 0;
	@%p3 bra 	$L__BB1_22;
	add.s32 	%r92, %r110, 3;
	add.s32 	%r85, %r1, %r110;
	add.s32 	%r91, %r85, %r2;
	and.b32  	%r86, %r6, -8;
	neg.s32 	%r90, %r86;
	mov.f32 	%f84, 0f00000000;
	mov.b32 	%r117, 0;
$L__BB1_4:
	.pragma "nounroll";
	setp.lt.s32 	%p4, %r91, 0;
	setp.ge.s32 	%p5, %r91, %r75;
	or.pred  	%p6, %p4, %p5;
	@%p6 bra 	$L__BB1_6;
	mul.wide.u32 	%rd4, %r91, 4;
	add.s64 	%rd5, %rd1, %rd4;
	ld.global.f32 	%f45, [%rd5];
	add.f32 	%f84, %f84, %f45;
	add.s32 	%r117, %r117, 1;
$L__BB1_6:
	add.s32 	%r17, %r91, 1;
	setp.lt.s32 	%p7, %r17, 0;
	setp.ge.s32 	%p8, %r17, %r75;
	or.pred  	%p9, %p7, %p8;
	@%p9 bra 	$L__BB1_8;
	mul.wide.u32 	%rd6, %r17, 4;
	add.s64 	%rd7, %rd1, %rd6;
	ld.global.f32 	%f46, [%rd7];
	add.f32 	%f84, %f84, %f46;
	add.s32 	%r117, %r117, 1;
$L__BB1_8:
	add.s32 	%r20, %r91, 2;
	setp.lt.s32 	%p10, %r20, 0;
	setp.ge.s32 	%p11, %r20, %r75;
	or.pred  	%p12, %p10, %p11;
	@%p12 bra 	$L__BB1_10;
	mul.wide.u32 	%rd8, %r20, 4;
	add.s64 	%rd9, %rd1, %rd8;
	ld.global.f32 	%f47, [%rd9];
	add.f32 	%f84, %f84, %f47;
	add.s32 	%r117, %r117, 1;
$L__BB1_10:
	add.s32 	%r23, %r91, 3;
	setp.lt.s32 	%p13, %r23, 0;
	setp.ge.s32 	%p14, %r23, %r75;
	or.pred  	%p15, %p13, %p14;
	@%p15 bra 	$L__BB1_12;
	mul.wide.u32 	%rd10, %r23, 4;
	add.s64 	%rd11, %rd1, %rd10;
	ld.global.f32 	%f48, [%rd11];
	add.f32 	%f84, %f84, %f48;
	add.s32 	%r117, %r117, 1;
$L__BB1_12:
	add.s32 	%r26, %r91, 4;
	setp.lt.s32 	%p16, %r26, 0;
	setp.ge.s32 	%p17, %r26, %r75;
	or.pred  	%p18, %p16, %p17;
	@%p18 bra 	$L__BB1_14;
	mul.wide.u32 	%rd12, %r26, 4;
	add.s64 	%rd13, %rd1, %rd12;
	ld.global.f32 	%f49, [%rd13];
	add.f32 	%f84, %f84, %f49;
	add.s32 	%r117, %r117, 1;
$L__BB1_14:
	add.s32 	%r29, %r91, 5;
	setp.lt.s32 	%p19, %r29, 0;
	setp.ge.s32 	%p20, %r29, %r75;
	or.pred  	%p21, %p19, %p20;
	@%p21 bra 	$L__BB1_16;
	mul.wide.u32 	%rd14, %r29, 4;
	add.s64 	%rd15, %rd1, %rd14;
	ld.global.f32 	%f50, [%rd15];
	add.f32 	%f84, %f84, %f50;
	add.s32 	%r117, %r117, 1;
$L__BB1_16:
	add.s32 	%r32, %r91, 6;
	setp.lt.s32 	%p22, %r32, 0;
	setp.ge.s32 	%p23, %r32, %r75;
	or.pred  	%p24, %p22, %p23;
	@%p24 bra 	$L__BB1_18;
	mul.wide.u32 	%rd16, %r32, 4;
	add.s64 	%rd17, %rd1, %rd16;
	ld.global.f32 	%f51, [%rd17];
	add.f32 	%f84, %f84, %f51;
	add.s32 	%r117, %r117, 1;
$L__BB1_18:
	add.s32 	%r35, %r91, 7;
	setp.lt.s32 	%p25, %r35, 0;
	setp.ge.s32 	%p26, %r35, %r75;
	or.pred  	%p27, %p25, %p26;
	@%p27 bra 	$L__BB1_20;
	mul.wide.u32 	%rd18, %r35, 4;
	add.s64 	%rd19, %rd1, %rd18;
	ld.global.f32 	%f52, [%rd19];
	add.f32 	%f84, %f84, %f52;
	add.s32 	%r117, %r117, 1;
$L__BB1_20:
	add.s32 	%r92, %r92, 8;
	add.s32 	%r91, %r91, 8;
	add.s32 	%r90, %r90, 8;
	setp.ne.s32 	%p28, %r90, 0;
	@%p28 bra 	$L__BB1_4;
	add.s32 	%r110, %r92, -3;
$L__BB1_22:
	setp.eq.s32 	%p29, %r7, 0;
	@%p29 bra 	$L__BB1_43;
	and.b32  	%r45, %r6, 3;
	setp.lt.u32 	%p30, %r7, 4;
	@%p30 bra 	$L__BB1_33;
	add.s32 	%r46, %r110, %r3;
	setp.lt.s32 	%p31, %r46, 0;
	setp.ge.s32 	%p32, %r46, %r75;
	or.pred  	%p33, %p31, %p32;
	@%p33 bra 	$L__BB1_26;
	mul.wide.u32 	%rd20, %r46, 4;
	add.s64 	%rd21, %rd1, %rd20;
	ld.global.f32 	%f54, [%rd21];
	add.f32 	%f84, %f84, %f54;
	add.s32 	%r117, %r117, 1;
$L__BB1_26:
	add.s32 	%r49, %r46, 1;
	setp.lt.s32 	%p34, %r49, 0;
	setp.ge.s32 	%p35, %r49, %r75;
	or.pred  	%p36, %p34, %p35;
	@%p36 bra 	$L__BB1_28;
	mul.wide.u32 	%rd22, %r49, 4;
	add.s64 	%rd23, %rd1, %rd22;
	ld.global.f32 	%f55, [%rd23];
	add.f32 	%f84, %f84, %f55;
	add.s32 	%r117, %r117, 1;
$L__BB1_28:
	add.s32 	%r52, %r46, 2;
	setp.lt.s32 	%p37, %r52, 0;
	setp.ge.s32 	%p38, %r52, %r75;
	or.pred  	%p39, %p37, %p38;
	@%p39 bra 	$L__BB1_30;
	mul.wide.u32 	%rd24, %r52, 4;
	add.s64 	%rd25, %rd1, %rd24;
	ld.global.f32 	%f56, [%rd25];
	add.f32 	%f84, %f84, %f56;
	add.s32 	%r117, %r117, 1;
$L__BB1_30:
	add.s32 	%r55, %r46, 3;
	setp.lt.s32 	%p40, %r55, 0;
	setp.ge.s32 	%p41, %r55, %r75;
	or.pred  	%p42, %p40, %p41;
	@%p42 bra 	$L__BB1_32;
	mul.wide.u32 	%rd26, %r55, 4;
	add.s64 	%rd27, %rd1, %rd26;
	ld.global.f32 	%f57, [%rd27];
	add.f32 	%f84, %f84, %f57;
	add.s32 	%r117, %r117, 1;
$L__BB1_32:
	add.s32 	%r110, %r110, 4;
$L__BB1_33:
	setp.eq.s32 	%p43, %r45, 0;
	@%p43 bra 	$L__BB1_43;
	setp.eq.s32 	%p44, %r45, 1;
	@%p44 bra 	$L__BB1_40;
	add.s32 	%r62, %r110, %r3;
	setp.lt.s32 	%p45, %r62, 0;
	setp.ge.s32 	%p46, %r62, %r75;
	or.pred  	%p47, %p45, %p46;
	@%p47 bra 	$L__BB1_37;
	mul.wide.u32 	%rd28, %r62, 4;
	add.s64 	%rd29, %rd1, %rd28;
	ld.global.f32 	%f59, [%rd29];
	add.f32 	%f84, %f84, %f59;
	add.s32 	%r117, %r117, 1;
$L__BB1_37:
	add.s32 	%r65, %r62, 1;
	setp.lt.s32 	%p48, %r65, 0;
	setp.ge.s32 	%p49, %r65, %r75;
	or.pred  	%p50, %p48, %p49;
	@%p50 bra 	$L__BB1_39;
	mul.wide.u32 	%rd30, %r65, 4;
	add.s64 	%rd31, %rd1, %rd30;
	ld.global.f32 	%f60, [%rd31];
	add.f32 	%f84, %f84, %f60;
	add.s32 	%r117, %r117, 1;
$L__BB1_39:
	add.s32 	%r110, %r110, 2;
$L__BB1_40:
	and.b32  	%r89, %r6, 1;
	setp.eq.b32 	%p51, %r89, 1;
	not.pred 	%p52, %p51;
	@%p52 bra 	$L__BB1_43;
	add.s32 	%r72, %r110, %r3;
	setp.lt.s32 	%p53, %r72, 0;
	setp.ge.s32 	%p54, %r72, %r75;
	or.pred  	%p55, %p53, %p54;
	@%p55 bra 	$L__BB1_43;
	mul.wide.u32 	%rd32, %r72, 4;
	add.s64 	%rd33, %rd1, %rd32;
	ld.global.f32 	%f61, [%rd33];
	add.f32 	%f84, %f84, %f61;
	add.s32 	%r117, %r117, 1;
$L__BB1_43:
	cvt.rn.f32.s32 	%f86, %r117;
$L__BB1_44:
	div.rn.f32 	%f62, %f84, %f86;
	cvta.to.global.u64 	%rd34, %rd2;
	mul.wide.s32 	%rd35, %r3, 4;
	add.s64 	%rd36, %rd34, %rd35;
	st.global.f32 	[%rd36], %f62;
$L__BB1_45:
	ret;

}
	// .globl	_Z19detectAbruptChangesPfPbif
.visible .entry _Z19detectAbruptChangesPfPbif(
	.param .u64 .ptr .align 1 _Z19detectAbruptChangesPfPbif_param_0,
	.param .u64 .ptr .align 1 _Z19detectAbruptChangesPfPbif_param_1,
	.param .u32 _Z19detectAbruptChangesPfPbif_param_2,
	.param .f32 _Z19detectAbruptChangesPfPbif_param_3
)
{
	.reg .pred 	%p<3>;
	.reg .b16 	%rs<2>;
	.reg .b32 	%r<7>;
	.reg .b32 	%f<6>;
	.reg .b64 	%rd<9>;

	ld.param.u64 	%rd1, [_Z19detectAbruptChangesPfPbif_param_0];
	ld.param.u64 	%rd2, [_Z19detectAbruptChangesPfPbif_param_1];
	ld.param.u32 	%r2, [_Z19detectAbruptChangesPfPbif_param_2];
	ld.param.f32 	%f1, [_Z19detectAbruptChangesPfPbif_param_3];
	mov.u32 	%r3, %tid.x;
	mov.u32 	%r4, %ctaid.x;
	mov.u32 	%r5, %ntid.x;
	mad.lo.s32 	%r1, %r4, %r5, %r3;
	add.s32 	%r6, %r2, -1;
	setp.ge.s32 	%p1, %r1, %r6;
	@%p1 bra 	$L__BB2_2;
	cvta.to.global.u64 	%rd3, %rd1;
	cvta.to.global.u64 	%rd4, %rd2;
	cvt.s64.s32 	%rd5, %r1;
	mul.wide.s32 	%rd6, %r1, 4;
	add.s64 	%rd7, %rd3, %rd6;
	ld.global.f32 	%f2, [%rd7+4];
	ld.global.f32 	%f3, [%rd7];
	sub.f32 	%f4, %f2, %f3;
	abs.f32 	%f5, %f4;
	setp.gt.f32 	%p2, %f5, %f1;
	selp.u16 	%rs1, 1, 0, %p2;
	add.s64 	%rd8, %rd4, %rd5;
	st.global.u8 	[%rd8], %rs1;
$L__BB2_2:
	ret;

}
	// .globl	_Z12detectLowBPMPfPbif
.visible .entry _Z12detectLowBPMPfPbif(
	.param .u64 .ptr .align 1 _Z12detectLowBPMPfPbif_param_0,
	.param .u64 .ptr .align 1 _Z12detectLowBPMPfPbif_param_1,
	.param .u32 _Z12detectLowBPMPfPbif_param_2,
	.param .f32 _Z12detectLowBPMPfPbif_param_3
)
{
	.reg .pred 	%p<3>;
	.reg .b16 	%rs<2>;
	.reg .b32 	%r<6>;
	.reg .b32 	%f<3>;
	.reg .b64 	%rd<9>;

	ld.param.u64 	%rd1, [_Z12detectLowBPMPfPbif_param_0];
	ld.param.u64 	%rd2, [_Z12detectLowBPMPfPbif_param_1];
	ld.param.u32 	%r2, [_Z12detectLowBPMPfPbif_param_2];
	ld.param.f32 	%f1, [_Z12detectLowBPMPfPbif_param_3];
	mov.u32 	%r3, %tid.x;
	mov.u32 	%r4, %ctaid.x;
	mov.u32 	%r5, %ntid.x;
	mad.lo.s32 	%r1, %r4, %r5, %r3;
	setp.ge.s32 	%p1, %r1, %r2;
	@%p1 bra 	$L__BB3_2;
	cvta.to.global.u64 	%rd3, %rd1;
	cvta.to.global.u64 	%rd4, %rd2;
	cvt.s64.s32 	%rd5, %r1;
	mul.wide.s32 	%rd6, %r1, 4;
	add.s64 	%rd7, %rd3, %rd6;
	ld.global.f32 	%f2, [%rd7];
	setp.lt.f32 	%p2, %f2, %f1;
	selp.u16 	%rs1, 1, 0, %p2;
	add.s64 	%rd8, %rd4, %rd5;
	st.global.u8 	[%rd8], %rs1;
$L__BB3_2:
	ret;

}
	// .globl	_Z13classifySleepPbS_S_i
.visible .entry _Z13classifySleepPbS_S_i(
	.param .u64 .ptr .align 1 _Z13classifySleepPbS_S_i_param_0,
	.param .u64 .ptr .align 1 _Z13classifySleepPbS_S_i_param_1,
	.param .u64 .ptr .align 1 _Z13classifySleepPbS_S_i_param_2,
	.param .u32 _Z13classifySleepPbS_S_i_param_3
)
{
	.reg .pred 	%p<7>;
	.reg .b16 	%rs<4>;
	.reg .b32 	%r<6>;
	.reg .b64 	%rd<13>;

	ld.param.u64 	%rd1, [_Z13classifySleepPbS_S_i_param_0];
	ld.param.u64 	%rd2, [_Z13classifySleepPbS_S_i_param_1];
	ld.param.u64 	%rd3, [_Z13classifySleepPbS_S_i_param_2];
	ld.param.u32 	%r2, [_Z13classifySleepPbS_S_i_param_3];
	mov.u32 	%r3, %tid.x;
	mov.u32 	%r4, %ctaid.x;
	mov.u32 	%r5, %ntid.x;
	mad.lo.s32 	%r1, %r4, %r5, %r3;
	setp.ge.s32 	%p3, %r1, %r2;
	@%p3 bra 	$L__BB4_4;
	cvta.to.global.u64 	%rd4, %rd1;
	cvt.s64.s32 	%rd5, %r1;
	add.s64 	%rd6, %rd4, %rd5;
	ld.global.u8 	%rs1, [%rd6];
	setp.ne.s16 	%p5, %rs1, 0;
	mov.pred 	%p6, -1;
	@%p5 bra 	$L__BB4_3;
	cvta.to.global.u64 	%rd8, %rd2;
	add.s64 	%rd9, %rd8, %rd5;
	ld.global.u8 	%rs2, [%rd9];
	setp.ne.s16 	%p6, %rs2, 0;
$L__BB4_3:
	selp.u16 	%rs3, 1, 0, %p6;
	cvta.to.global.u64 	%rd11, %rd3;
	add.s64 	%rd12, %rd11, %rd5;
	st.global.u8 	[%rd12], %rs3;
$L__BB4_4:
	ret;

}


// ===== COMPILED SASS (sm_100) =====

	.target	sm_100

	.elftype	@"ET_EXEC"


//--------------------- .note.nv.tkinfo           --------------------------
	.section	.note.nv.tkinfo,"",@"SHT_NOTE"
	.sectionflags	@"SHF_NOTE_NV_TKINFO"
	.tkinfo
        /*0018*/ 	.word	0x00000002
        /*0030*/ 	.string	""
        /*0030*/ 	.string	"ptxas"
        /*0030*/ 	.string	"Cuda compilation tools, release 13.0, V13.0.88"
        /*0030*/ 	.string	"Build cuda_13.0.r13.0/compiler.36424714_0"
        /*0030*/ 	.string	"-arch sm_100 -m 64 "



//--------------------- .note.nv.cuinfo           --------------------------
	.section	.note.nv.cuinfo,"",@"SHT_NOTE"
	.sectionflags	@"SHF_NOTE_NV_CUINFO"
        /*0018*/ 	.short	0x0002
        /*001a*/ 	.short	0x0064
        /*001c*/ 	.short	0x0082
	.zero		2


//--------------------- .nv.info                  --------------------------
	.section	.nv.info,"",@"SHT_CUDA_INFO"
	.align	4


	//----- nvinfo : EIATTR_REGCOUNT
	.align		4
        /*0000*/ 	.byte	0x04, 0x2f
        /*0002*/ 	.short	(.L_1 - .L_0)
	.align		4
.L_0:
        /*0004*/ 	.word	index@(_Z9normalizePfS_ffi)
        /*0008*/ 	.word	0x00000010


	//----- nvinfo : EIATTR_FRAME_SIZE
	.align		4
.L_1:
        /*000c*/ 	.byte	0x04, 0x11
        /*000e*/ 	.short	(.L_3 - .L_2)
	.align		4
.L_2:
        /*0010*/ 	.word	index@($__internal_1_$__cuda_sm3x_div_rn_noftz_f32_slowpath)
        /*0014*/ 	.word	0x00000000


	//----- nvinfo : EIATTR_FRAME_SIZE
	.align		4
.L_3:
        /*0018*/ 	.byte	0x04, 0x11
        /*001a*/ 	.short	(.L_5 - .L_4)
	.align		4
.L_4:
        /*001c*/ 	.word	index@(_Z9normalizePfS_ffi)
        /*0020*/ 	.word	0x00000000


	//----- nvinfo : EIATTR_REGCOUNT
	.align		4
.L_5:
        /*0024*/ 	.byte	0x04, 0x2f
        /*0026*/ 	.short	(.L_7 - .L_6)
	.align		4
.L_6:
        /*0028*/ 	.word	index@(_Z13movingAveragePfS_ii)
        /*002c*/ 	.word	0x00000020


	//----- nvinfo : EIATTR_FRAME_SIZE
	.align		4
.L_7:
        /*0030*/ 	.byte	0x04, 0x11
        /*0032*/ 	.short	(.L_9 - .L_8)
	.align		4
.L_8:
        /*0034*/ 	.word	index@($__internal_0_$__cuda_sm3x_div_rn_noftz_f32_slowpath)
        /*0038*/ 	.word	0x00000000


	//----- nvinfo : EIATTR_FRAME_SIZE
	.align		4
.L_9:
        /*003c*/ 	.byte	0x04, 0x11
        /*003e*/ 	.short	(.L_11 - .L_10)
	.align		4
.L_10:
        /*0040*/ 	.word	index@(_Z13movingAveragePfS_ii)
        /*0044*/ 	.word	0x00000000


	//----- nvinfo : EIATTR_REGCOUNT
	.align		4
.L_11:
        /*0048*/ 	.byte	0x04, 0x2f
        /*004a*/ 	.short	(.L_13 - .L_12)
	.align		4
.L_12:
        /*004c*/ 	.word	index@(_Z19detectAbruptChangesPfPbif)
        /*0050*/ 	.word	0x0000000a


	//----- nvinfo : EIATTR_FRAME_SIZE
	.align		4
.L_13:
        /*0054*/ 	.byte	0x04, 0x11
        /*0056*/ 	.short	(.L_15 - .L_14)
	.align		4
.L_14:
        /*0058*/ 	.word	index@(_Z19detectAbruptChangesPfPbif)
        /*005c*/ 	.word	0x00000000


	//----- nvinfo : EIATTR_REGCOUNT
	.align		4
.L_15:
        /*0060*/ 	.byte	0x04, 0x2f
        /*0062*/ 	.short	(.L_17 - .L_16)
	.align		4
.L_16:
        /*0064*/ 	.word	index@(_Z12detectLowBPMPfPbif)
        /*0068*/ 	.word	0x0000000a


	//----- nvinfo : EIATTR_FRAME_SIZE
	.align		4
.L_17:
        /*006c*/ 	.byte	0x04, 0x11
        /*006e*/ 	.short	(.L_19 - .L_18)
	.align		4
.L_18:
        /*0070*/ 	.word	index@(_Z12detectLowBPMPfPbif)
        /*0074*/ 	.word	0x00000000


	//----- nvinfo : EIATTR_REGCOUNT
	.align		4
.L_19:
        /*0078*/ 	.byte	0x04, 0x2f
        /*007a*/ 	.short	(.L_21 - .L_20)
	.align		4
.L_20:
        /*007c*/ 	.word	index@(_Z13classifySleepPbS_S_i)
        /*0080*/ 	.word	0x0000000c


	//----- nvinfo : EIATTR_FRAME_SIZE
	.align		4
.L_21:
        /*0084*/ 	.byte	0x04, 0x11
        /*0086*/ 	.short	(.L_23 - .L_22)
	.align		4
.L_22:
        /*0088*/ 	.word	index@(_Z13classifySleepPbS_S_i)
        /*008c*/ 	.word	0x00000000


	//----- nvinfo : EIATTR_MIN_STACK_SIZE
	.align		4
.L_23:
        /*0090*/ 	.byte	0x04, 0x12
        /*0092*/ 	.short	(.L_25 - .L_24)
	.align		4
.L_24:
        /*0094*/ 	.word	index@(_Z13classifySleepPbS_S_i)
        /*0098*/ 	.word	0x00000000


	//----- nvinfo : EIATTR_MIN_STACK_SIZE
	.align		4
.L_25:
        /*009c*/ 	.byte	0x04, 0x12
        /*009e*/ 	.short	(.L_27 - .L_26)
	.align		4
.L_26:
        /*00a0*/ 	.word	index@(_Z12detectLowBPMPfPbif)
        /*00a4*/ 	.word	0x00000000


	//----- nvinfo : EIATTR_MIN_STACK_SIZE
	.align		4
.L_27:
        /*00a8*/ 	.byte	0x04, 0x12
        /*00aa*/ 	.short	(.L_29 - .L_28)
	.align		4
.L_28:
        /*00ac*/ 	.word	index@(_Z19detectAbruptChangesPfPbif)
        /*00b0*/ 	.word	0x00000000


	//----- nvinfo : EIATTR_MIN_STACK_SIZE
	.align		4
.L_29:
        /*00b4*/ 	.byte	0x04, 0x12
        /*00b6*/ 	.short	(.L_31 - .L_30)
	.align		4
.L_30:
        /*00b8*/ 	.word	index@(_Z13movingAveragePfS_ii)
        /*00bc*/ 	.word	0x00000000


	//----- nvinfo : EIATTR_MIN_STACK_SIZE
	.align		4
.L_31:
        /*00c0*/ 	.byte	0x04, 0x12
        /*00c2*/ 	.short	(.L_33 - .L_32)
	.align		4
.L_32:
        /*00c4*/ 	.word	index@(_Z9normalizePfS_ffi)
        /*00c8*/ 	.word	0x00000000
.L_33:


//--------------------- .nv.compat                --------------------------
	.section	.nv.compat,"",@"SHT_CUDA_COMPAT_INFO"
	.align	4
        /*0000*/ 	.byte	0x02, 0x09, 0x00, 0x00, 0x02, 0x02, 0x01, 0x00, 0x02, 0x05, 0x05, 0x00, 0x03, 0x07, 0x01, 0x01
        /*0010*/ 	.byte	0x02, 0x03, 0x00, 0x00, 0x02, 0x06, 0x01, 0x00, 0x04, 0x0b, 0x08, 0x00, 0x01, 0x00, 0x00, 0x00
        /*0020*/ 	.byte	0x00, 0x00, 0x00, 0x00


//--------------------- .nv.info._Z13classifySleepPbS_S_i --------------------------
	.section	.nv.info._Z13classifySleepPbS_S_i,"",@"SHT_CUDA_INFO"
	.sectionflags	@""
	.align	4


	//----- nvinfo : EIATTR_CUDA_API_VERSION
	.align		4
        /*0000*/ 	.byte	0x04, 0x37
        /*0002*/ 	.short	(.L_35 - .L_34)
.L_34:
        /*0004*/ 	.word	0x00000082


	//----- nvinfo : EIATTR_KPARAM_INFO
	.align		4
.L_35:
        /*0008*/ 	.byte	0x04, 0x17
        /*000a*/ 	.short	(.L_37 - .L_36)
.L_36:
        /*000c*/ 	.word	0x00000000
        /*0010*/ 	.short	0x0003
        /*0012*/ 	.short	0x0018
        /*0014*/ 	.byte	0x00, 0xf0, 0x11, 0x00


	//----- nvinfo : EIATTR_KPARAM_INFO
	.align		4
.L_37:
        /*0018*/ 	.byte	0x04, 0x17
        /*001a*/ 	.short	(.L_39 - .L_38)
.L_38:
        /*001c*/ 	.word	0x00000000
        /*0020*/ 	.short	0x0002
        /*0022*/ 	.short	0x0010
        /*0024*/ 	.byte	0x00, 0xf5, 0x21, 0x00


	//----- nvinfo : EIATTR_KPARAM_INFO
	.align		4
.L_39:
        /*0028*/ 	.byte	0x04, 0x17
        /*002a*/ 	.short	(.L_41 - .L_40)
.L_40:
        /*002c*/ 	.word	0x00000000
        /*0030*/ 	.short	0x0001
        /*0032*/ 	.short	0x0008
        /*0034*/ 	.byte	0x00, 0xf5, 0x21, 0x00


	//----- nvinfo : EIATTR_KPARAM_INFO
	.align		4
.L_41:
        /*0038*/ 	.byte	0x04, 0x17
        /*003a*/ 	.short	(.L_43 - .L_42)
.L_42:
        /*003c*/ 	.word	0x00000000
        /*0040*/ 	.short	0x0000
        /*0042*/ 	.short	0x0000
        /*0044*/ 	.byte	0x00, 0xf5, 0x21, 0x00


	//----- nvinfo : EIATTR_SPARSE_MMA_MASK
	.align		4
.L_43:
        /*0048*/ 	.byte	0x03, 0x50
        /*004a*/ 	.short	0x0000


	//----- nvinfo : EIATTR_MAXREG_COUNT
	.align		4
        /*004c*/ 	.byte	0x03, 0x1b
        /*004e*/ 	.short	0x00ff


	//----- nvinfo : EIATTR_MERCURY_ISA_VERSION
	.align		4
        /*0050*/ 	.byte	0x03, 0x5f
        /*0052*/ 	.short	0x0101


	//----- nvinfo : EIATTR_VRC_CTA_INIT_COUNT
	.align		4
        /*0054*/ 	.byte	0x02, 0x4a
	.zero		1
	.zero		1


	//----- nvinfo : EIATTR_EXIT_INSTR_OFFSETS
	.align		4
        /*0058*/ 	.byte	0x04, 0x1c
        /*005a*/ 	.short	(.L_45 - .L_44)


	//   ....[0]....
.L_44:
        /*005c*/ 	.word	0x00000070


	//   ....[1]....
        /*0060*/ 	.word	0x00000190


	//----- nvinfo : EIATTR_CBANK_PARAM_SIZE
	.align		4
.L_45:
        /*0064*/ 	.byte	0x03, 0x19
        /*0066*/ 	.short	0x001c


	//----- nvinfo : EIATTR_PARAM_CBANK
	.align		4
        /*0068*/ 	.byte	0x04, 0x0a
        /*006a*/ 	.short	(.L_47 - .L_46)
	.align		4
.L_46:
        /*006c*/ 	.word	index@(.nv.constant0._Z13classifySleepPbS_S_i)
        /*0070*/ 	.short	0x0380
        /*0072*/ 	.short	0x001c


	//----- nvinfo : EIATTR_SW_WAR
	.align		4
.L_47:
        /*0074*/ 	.byte	0x04, 0x36
        /*0076*/ 	.short	(.L_49 - .L_48)
.L_48:
        /*0078*/ 	.word	0x00000008
.L_49:


//--------------------- .nv.info._Z12detectLowBPMPfPbif --------------------------
	.section	.nv.info._Z12detectLowBPMPfPbif,"",@"SHT_CUDA_INFO"
	.sectionflags	@""
	.align	4


	//----- nvinfo : EIATTR_CUDA_API_VERSION
	.align		4
        /*0000*/ 	.byte	0x04, 0x37
        /*0002*/ 	.short	(.L_51 - .L_50)
.L_50:
        /*0004*/ 	.word	0x00000082


	//----- nvinfo : EIATTR_KPARAM_INFO
	.align		4
.L_51:
        /*0008*/ 	.byte	0x04, 0x17
        /*000a*/ 	.short	(.L_53 - .L_52)
.L_52:
        /*000c*/ 	.word	0x00000000
        /*0010*/ 	.short	0x0003
        /*0012*/ 	.short	0x0014
        /*0014*/ 	.byte	0x00, 0xf0, 0x11, 0x00


	//----- nvinfo : EIATTR_KPARAM_INFO
	.align		4
.L_53:
        /*0018*/ 	.byte	0x04, 0x17
        /*001a*/ 	.short	(.L_55 - .L_54)
.L_54:
        /*001c*/ 	.word	0x00000000
        /*0020*/ 	.short	0x0002
        /*0022*/ 	.short	0x0010
        /*0024*/ 	.byte	0x00, 0xf0, 0x11, 0x00


	//----- nvinfo : EIATTR_KPARAM_INFO
	.align		4
.L_55:
        /*0028*/ 	.byte	0x04, 0x17
        /*002a*/ 	.short	(.L_57 - .L_56)
.L_56:
        /*002c*/ 	.word	0x00000000
        /*0030*/ 	.short	0x0001
        /*0032*/ 	.short	0x0008
        /*0034*/ 	.byte	0x00, 0xf5, 0x21, 0x00


	//----- nvinfo : EIATTR_KPARAM_INFO
	.align		4
.L_57:
        /*0038*/ 	.byte	0x04, 0x17
        /*003a*/ 	.short	(.L_59 - .L_58)
.L_58:
        /*003c*/ 	.word	0x00000000
        /*0040*/ 	.short	0x0000
        /*0042*/ 	.short	0x0000
        /*0044*/ 	.byte	0x00, 0xf5, 0x21, 0x00


	//----- nvinfo : EIATTR_SPARSE_MMA_MASK
	.align		4
.L_59:
        /*0048*/ 	.byte	0x03, 0x50
        /*004a*/ 	.short	0x0000


	//----- nvinfo : EIATTR_MAXREG_COUNT
	.align		4
        /*004c*/ 	.byte	0x03, 0x1b
        /*004e*/ 	.short	0x00ff


	//----- nvinfo : EIATTR_MERCURY_ISA_VERSION
	.align		4
        /*0050*/ 	.byte	0x03, 0x5f
        /*0052*/ 	.short	0x0101


	//----- nvinfo : EIATTR_VRC_CTA_INIT_COUNT
	.align		4
        /*0054*/ 	.byte	0x02, 0x4a
	.zero		1
	.zero		1


	//----- nvinfo : EIATTR_EXIT_INSTR_OFFSETS
	.align		4
        /*0058*/ 	.byte	0x04, 0x1c
        /*005a*/ 	.short	(.L_61 - .L_60)


	//   ....[0]....
.L_60:
        /*005c*/ 	.word	0x00000070


	//   ....[1]....
        /*0060*/ 	.word	0x00000130


	//----- nvinfo : EIATTR_CBANK_PARAM_SIZE
	.align		4
.L_61:
        /*0064*/ 	.byte	0x03, 0x19
        /*0066*/ 	.short	0x0018


	//----- nvinfo : EIATTR_PARAM_CBANK
	.align		4
        /*0068*/ 	.byte	0x04, 0x0a
        /*006a*/ 	.short	(.L_63 - .L_62)
	.align		4
.L_62:
        /*006c*/ 	.word	index@(.nv.constant0._Z12detectLowBPMPfPbif)
        /*0070*/ 	.short	0x0380
        /*0072*/ 	.short	0x0018


	//----- nvinfo : EIATTR_SW_WAR
	.align		4
.L_63:
        /*0074*/ 	.byte	0x04, 0x36
        /*0076*/ 	.short	(.L_65 - .L_64)
.L_64:
        /*0078*/ 	.word	0x00000008
.L_65:


//--------------------- .nv.info._Z19detectAbruptChangesPfPbif --------------------------
	.section	.nv.info._Z19detectAbruptChangesPfPbif,"",@"SHT_CUDA_INFO"
	.sectionflags	@""
	.align	4


	//----- nvinfo : EIATTR_CUDA_API_VERSION
	.align		4
        /*0000*/ 	.byte	0x04, 0x37
        /*0002*/ 	.short	(.L_67 - .L_66)
.L_66:
        /*0004*/ 	.word	0x00000082


	//----- nvinfo : EIATTR_KPARAM_INFO
	.align		4
.L_67:
        /*0008*/ 	.byte	0x04, 0x17
        /*000a*/ 	.short	(.L_69 - .L_68)
.L_68:
        /*000c*/ 	.word	0x00000000
        /*0010*/ 	.short	0x0003
        /*0012*/ 	.short	0x0014
        /*0014*/ 	.byte	0x00, 0xf0, 0x11, 0x00


	//----- nvinfo : EIATTR_KPARAM_INFO
	.align		4
.L_69:
        /*0018*/ 	.byte	0x04, 0x17
        /*001a*/ 	.short	(.L_71 - .L_70)
.L_70:
        /*001c*/ 	.word	0x00000000
        /*0020*/ 	.short	0x0002
        /*0022*/ 	.short	0x0010
        /*0024*/ 	.byte	0x00, 0xf0, 0x11, 0x00


	//----- nvinfo : EIATTR_KPARAM_INFO
	.align		4
.L_71:
        /*0028*/ 	.byte	0x04, 0x17
        /*002a*/ 	.short	(.L_73 - .L_72)
.L_72:
        /*002c*/ 	.word	0x00000000
        /*0030*/ 	.short	0x0001
        /*0032*/ 	.short	0x0008
        /*0034*/ 	.byte	0x00, 0xf5, 0x21, 0x00


	//----- nvinfo : EIATTR_KPARAM_INFO
	.align		4
.L_73:
        /*0038*/ 	.byte	0x04, 0x17
        /*003a*/ 	.short	(.L_75 - .L_74)
.L_74:
        /*003c*/ 	.word	0x00000000
        /*0040*/ 	.short	0x0000
        /*0042*/ 	.short	0x0000
        /*0044*/ 	.byte	0x00, 0xf5, 0x21, 0x00


	//----- nvinfo : EIATTR_SPARSE_MMA_MASK
	.align		4
.L_75:
        /*0048*/ 	.byte	0x03, 0x50
        /*004a*/ 	.short	0x0000


	//----- nvinfo : EIATTR_MAXREG_COUNT
	.align		4
        /*004c*/ 	.byte	0x03, 0x1b
        /*004e*/ 	.short	0x00ff


	//----- nvinfo : EIATTR_MERCURY_ISA_VERSION
	.align		4
        /*0050*/ 	.byte	0x03, 0x5f
        /*0052*/ 	.short	0x0101


	//----- nvinfo : EIATTR_VRC_CTA_INIT_COUNT
	.align		4
        /*0054*/ 	.byte	0x02, 0x4a
	.zero		1
	.zero		1


	//----- nvinfo : EIATTR_EXIT_INSTR_OFFSETS
	.align		4
        /*0058*/ 	.byte	0x04, 0x1c
        /*005a*/ 	.short	(.L_77 - .L_76)


	//   ....[0]....
.L_76:
        /*005c*/ 	.word	0x00000080


	//   ....[1]....
        /*0060*/ 	.word	0x00000160


	//----- nvinfo : EIATTR_CBANK_PARAM_SIZE
	.align		4
.L_77:
        /*0064*/ 	.byte	0x03, 0x19
        /*0066*/ 	.short	0x0018


	//----- nvinfo : EIATTR_PARAM_CBANK
	.align		4
        /*0068*/ 	.byte	0x04, 0x0a
        /*006a*/ 	.short	(.L_79 - .L_78)
	.align		4
.L_78:
        /*006c*/ 	.word	index@(.nv.constant0._Z19detectAbruptChangesPfPbif)
        /*0070*/ 	.short	0x0380
        /*0072*/ 	.short	0x0018


	//----- nvinfo : EIATTR_SW_WAR
	.align		4
.L_79:
        /*0074*/ 	.byte	0x04, 0x36
        /*0076*/ 	.short	(.L_81 - .L_80)
.L_80:
        /*0078*/ 	.word	0x00000008
.L_81:


//--------------------- .nv.info._Z13movingAveragePfS_ii --------------------------
	.section	.nv.info._Z13movingAveragePfS_ii,"",@"SHT_CUDA_INFO"
	.sectionflags	@""
	.align	4


	//----- nvinfo : EIATTR_CUDA_API_VERSION
	.align		4
        /*0000*/ 	.byte	0x04, 0x37
        /*0002*/ 	.short	(.L_83 - .L_82)
.L_82:
        /*0004*/ 	.word	0x00000082


	//----- nvinfo : EIATTR_KPARAM_INFO
	.align		4
.L_83:
        /*0008*/ 	.byte	0x04, 0x17
        /*000a*/ 	.short	(.L_85 - .L_84)
.L_84:
        /*000c*/ 	.word	0x00000000
        /*0010*/ 	.short	0x0003
        /*0012*/ 	.short	0x0014
        /*0014*/ 	.byte	0x00, 0xf0, 0x11, 0x00


	//----- nvinfo : EIATTR_KPARAM_INFO
	.align		4
.L_85:
        /*0018*/ 	.byte	0x04, 0x17
        /*001a*/ 	.short	(.L_87 - .L_86)
.L_86:
        /*001c*/ 	.word	0x00000000
        /*0020*/ 	.short	0x0002
        /*0022*/ 	.short	0x0010
        /*0024*/ 	.byte	0x00, 0xf0, 0x11, 0x00


	//----- nvinfo : EIATTR_KPARAM_INFO
	.align		4
.L_87:
        /*0028*/ 	.byte	0x04, 0x17
        /*002a*/ 	.short	(.L_89 - .L_88)
.L_88:
        /*002c*/ 	.word	0x00000000
        /*0030*/ 	.short	0x0001
        /*0032*/ 	.short	0x0008
        /*0034*/ 	.byte	0x00, 0xf5, 0x21, 0x00


	//----- nvinfo : EIATTR_KPARAM_INFO
	.align		4
.L_89:
        /*0038*/ 	.byte	0x04, 0x17
        /*003a*/ 	.short	(.L_91 - .L_90)
.L_90:
        /*003c*/ 	.word	0x00000000
        /*0040*/ 	.short	0x0000
        /*0042*/ 	.short	0x0000
        /*0044*/ 	.byte	0x00, 0xf5, 0x21, 0x00


	//----- nvinfo : EIATTR_SPARSE_MMA_MASK
	.align		4
.L_91:
        /*0048*/ 	.byte	0x03, 0x50
        /*004a*/ 	.short	0x0000


	//----- nvinfo : EIATTR_MAXREG_COUNT
	.align		4
        /*004c*/ 	.byte	0x03, 0x1b
        /*004e*/ 	.short	0x00ff


	//----- nvinfo : EIATTR_MERCURY_ISA_VERSION
	.align		4
        /*0050*/ 	.byte	0x03, 0x5f
        /*0052*/ 	.short	0x0101


	//----- nvinfo : EIATTR_VRC_CTA_INIT_COUNT
	.align		4
        /*0054*/ 	.byte	0x02, 0x4a
	.zero		1
	.zero		1


	//----- nvinfo : EIATTR_EXIT_INSTR_OFFSETS
	.align		4
        /*0058*/ 	.byte	0x04, 0x1c
        /*005a*/ 	.short	(.L_93 - .L_92)


	//   ....[0]....
.L_92:
        /*005c*/ 	.word	0x00000080


	//   ....[1]....
        /*0060*/ 	.word	0x00000c10


	//----- nvinfo : EIATTR_CRS_STACK_SIZE
	.align		4
.L_93:
        /*0064*/ 	.byte	0x04, 0x1e
        /*0066*/ 	.short	(.L_95 - .L_94)
.L_94:
        /*0068*/ 	.word	0x00000000


	//----- nvinfo : EIATTR_CBANK_PARAM_SIZE
	.align		4
.L_95:
        /*006c*/ 	.byte	0x03, 0x19
        /*006e*/ 	.short	0x0018


	//----- nvinfo : EIATTR_PARAM_CBANK
	.align		4
        /*0070*/ 	.byte	0x04, 0x0a
        /*0072*/ 	.short	(.L_97 - .L_96)
	.align		4
.L_96:
        /*0074*/ 	.word	index@(.nv.constant0._Z13movingAveragePfS_ii)
        /*0078*/ 	.short	0x0380
        /*007a*/ 	.short	0x0018


	//----- nvinfo : EIATTR_SW_WAR
	.align		4
.L_97:
        /*007c*/ 	.byte	0x04, 0x36
        /*007e*/ 	.short	(.L_99 - .L_98)
.L_98:
        /*0080*/ 	.word	0x00000008
.L_99:


//--------------------- .nv.info._Z9normalizePfS_ffi --------------------------
	.section	.nv.info._Z9normalizePfS_ffi,"",@"SHT_CUDA_INFO"
	.sectionflags	@""
	.align	4


	//----- nvinfo : EIATTR_CUDA_API_VERSION
	.align		4
        /*0000*/ 	.byte	0x04, 0x37
        /*0002*/ 	.short	(.L_101 - .L_100)
.L_100:
        /*0004*/ 	.word	0x00000082


	//----- nvinfo : EIATTR_KPARAM_INFO
	.align		4
.L_101:
        /*0008*/ 	.byte	0x04, 0x17
        /*000a*/ 	.short	(.L_103 - .L_102)
.L_102:
        /*000c*/ 	.word	0x00000000
        /*0010*/ 	.short	0x0004
        /*0012*/ 	.short	0x0018
        /*0014*/ 	.byte	0x00, 0xf0, 0x11, 0x00


	//----- nvinfo : EIATTR_KPARAM_INFO
	.align		4
.L_103:
        /*0018*/ 	.byte	0x04, 0x17
        /*001a*/ 	.short	(.L_105 - .L_104)
.L_104:
        /*001c*/ 	.word	0x00000000
        /*0020*/ 	.short	0x0003
        /*0022*/ 	.short	0x0014
        /*0024*/ 	.byte	0x00, 0xf0, 0x11, 0x00


	//----- nvinfo : EIATTR_KPARAM_INFO
	.align		4
.L_105:
        /*0028*/ 	.byte	0x04, 0x17
        /*002a*/ 	.short	(.L_107 - .L_106)
.L_106:
        /*002c*/ 	.word	0x00000000
        /*0030*/ 	.short	0x0002
        /*0032*/ 	.short	0x0010
        /*0034*/ 	.byte	0x00, 0xf0, 0x11, 0x00


	//----- nvinfo : EIATTR_KPARAM_INFO
	.align		4
.L_107:
        /*0038*/ 	.byte	0x04, 0x17
        /*003a*/ 	.short	(.L_109 - .L_108)
.L_108:
        /*003c*/ 	.word	0x00000000
        /*0040*/ 	.short	0x0001
        /*0042*/ 	.short	0x0008
        /*0044*/ 	.byte	0x00, 0xf5, 0x21, 0x00


	//----- nvinfo : EIATTR_KPARAM_INFO
	.align		4
.L_109:
        /*0048*/ 	.byte	0x04, 0x17
        /*004a*/ 	.short	(.L_111 - .L_110)
.L_110:
        /*004c*/ 	.word	0x00000000
        /*0050*/ 	.short	0x0000
        /*0052*/ 	.short	0x0000
        /*0054*/ 	.byte	0x00, 0xf5, 0x21, 0x00


	//----- nvinfo : EIATTR_SPARSE_MMA_MASK
	.align		4
.L_111:
        /*0058*/ 	.byte	0x03, 0x50
        /*005a*/ 	.short	0x0000


	//----- nvinfo : EIATTR_MAXREG_COUNT
	.align		4
        /*005c*/ 	.byte	0x03, 0x1b
        /*005e*/ 	.short	0x00ff


	//----- nvinfo : EIATTR_MERCURY_ISA_VERSION
	.align		4
        /*0060*/ 	.byte	0x03, 0x5f
        /*0062*/ 	.short	0x0101


	//----- nvinfo : EIATTR_VRC_CTA_INIT_COUNT
	.align		4
        /*0064*/ 	.byte	0x02, 0x4a
	.zero		1
	.zero		1


	//----- nvinfo : EIATTR_EXIT_INSTR_OFFSETS
	.align		4
        /*0068*/ 	.byte	0x04, 0x1c
        /*006a*/ 	.short	(.L_113 - .L_112)


	//   ....[0]....
.L_112:
        /*006c*/ 	.word	0x00000070


	//   ....[1]....
        /*0070*/ 	.word	0x000001f0


	//----- nvinfo : EIATTR_CRS_STACK_SIZE
	.align		4
.L_113:
        /*0074*/ 	.byte	0x04, 0x1e
        /*0076*/ 	.short	(.L_115 - .L_114)
.L_114:
        /*0078*/ 	.word	0x00000000


	//----- nvinfo : EIATTR_CBANK_PARAM_SIZE
	.align		4
.L_115:
        /*007c*/ 	.byte	0x03, 0x19
        /*007e*/ 	.short	0x001c


	//----- nvinfo : EIATTR_PARAM_CBANK
	.align		4
        /*0080*/ 	.byte	0x04, 0x0a
        /*0082*/ 	.short	(.L_117 - .L_116)
	.align		4
.L_116:
        /*0084*/ 	.word	index@(.nv.constant0._Z9normalizePfS_ffi)
        /*0088*/ 	.short	0x0380
        /*008a*/ 	.short	0x001c


	//----- nvinfo : EIATTR_SW_WAR
	.align		4
.L_117:
        /*008c*/ 	.byte	0x04, 0x36
        /*008e*/ 	.short	(.L_119 - .L_118)
.L_118:
        /*0090*/ 	.word	0x00000008
.L_119:


//--------------------- .nv.callgraph             --------------------------
	.section	.nv.callgraph,"",@"SHT_CUDA_CALLGRAPH"
	.align	4
	.sectionentsize	8
	.align		4
        /*0000*/ 	.word	0x00000000
	.align		4
        /*0004*/ 	.word	0xffffffff
	.align		4
        /*0008*/ 	.word	0x00000000
	.align		4
        /*000c*/ 	.word	0xfffffffe
	.align		4
        /*0010*/ 	.word	0x00000000
	.align		4
        /*0014*/ 	.word	0xfffffffd
	.align		4
        /*0018*/ 	.word	0x00000000
	.align		4
        /*001c*/ 	.word	0xfffffffc


//--------------------- .text._Z13classifySleepPbS_S_i --------------------------
	.section	.text._Z13classifySleepPbS_S_i,"ax",@progbits
	.align	128
        .global         _Z13classifySleepPbS_S_i
        .type           _Z13classifySleepPbS_S_i,@function
        .size           _Z13classifySleepPbS_S_i,(.L_x_40 - _Z13classifySleepPbS_S_i)
        .other          _Z13classifySleepPbS_S_i,@"STO_CUDA_ENTRY STV_DEFAULT"
_Z13classifySleepPbS_S_i:
.text._Z13classifySleepPbS_S_i:
[----:B------:R-:W-:Y:S01]  /*0000*/  LDC R1, c[0x0][0x37c] ;  /* 0x0000df00ff017b82 */ /* 0x000fe20000000800 */
[----:B------:R-:W0:Y:S07]  /*0010*/  S2R R7, SR_TID.X ;  /* 0x0000000000077919 */ /* 0x000e2e0000002100 */
[----:B------:R-:W0:Y:S01]  /*0020*/  S2UR UR4, SR_CTAID.X ;  /* 0x00000000000479c3 */ /* 0x000e220000002500 */
[----:B------:R-:W1:Y:S07]  /*0030*/  LDCU UR5, c[0x0][0x398] ;  /* 0x00007300ff0577ac */ /* 0x000e6e0008000800 */
[----:B------:R-:W0:Y:S02]  /*0040*/  LDC R0, c[0x0][0x360] ;  /* 0x0000d800ff007b82 */ /* 0x000e240000000800 */
[----:B0-----:R-:W-:-:S05]  /*0050*/  IMAD R7, R0, UR4, R7 ;  /* 0x0000000400077c24 */ /* 0x001fca000f8e0207 */
[----:B-1----:R-:W-:-:S13]  /*0060*/  ISETP.GE.AND P0, PT, R7, UR5, PT ;  /* 0x0000000507007c0c */ /* 0x002fda000bf06270 */
[----:B------:R-:W-:Y:S05]  /*0070*/  @P0 EXIT ;  /* 0x000000000000094d */ /* 0x000fea0003800000 */
[----:B------:R-:W0:Y:S01]  /*0080*/  LDCU.64 UR6, c[0x0][0x380] ;  /* 0x00007000ff0677ac */ /* 0x000e220008000a00 */
[----:B------:R-:W-:Y:S01]  /*0090*/  SHF.R.S32.HI R0, RZ, 0x1f, R7 ;  /* 0x0000001fff007819 */ /* 0x000fe20000011407 */
[----:B------:R-:W1:Y:S01]  /*00a0*/  LDCU.64 UR4, c[0x0][0x358] ;  /* 0x00006b00ff0477ac */ /* 0x000e620008000a00 */
[----:B0-----:R-:W-:-:S04]  /*00b0*/  IADD3 R2, P0, PT, R7, UR6, RZ ;  /* 0x0000000607027c10 */ /* 0x001fc8000ff1e0ff */
[----:B------:R-:W-:Y:S01]  /*00c0*/  IADD3.X R3, PT, PT, R0, UR7, RZ, P0, !PT ;  /* 0x0000000700037c10 */ /* 0x000fe200087fe4ff */
[----:B------:R-:W0:Y:S04]  /*00d0*/  LDCU.64 UR6, c[0x0][0x390] ;  /* 0x00007200ff0677ac */ /* 0x000e280008000a00 */
[----:B-1----:R-:W2:Y:S02]  /*00e0*/  LDG.E.U8 R2, desc[UR4][R2.64] ;  /* 0x0000000402027981 */ /* 0x002ea4000c1e1100 */
[----:B--2---:R-:W-:-:S13]  /*00f0*/  ISETP.NE.AND P0, PT, R2, RZ, PT ;  /* 0x000000ff0200720c */ /* 0x004fda0003f05270 */
[----:B------:R-:W1:Y:S02]  /*0100*/  @!P0 LDC.64 R4, c[0x0][0x388] ;  /* 0x0000e200ff048b82 */ /* 0x000e640000000a00 */
[----:B-1----:R-:W-:-:S05]  /*0110*/  @!P0 IADD3 R4, P1, PT, R7, R4, RZ ;  /* 0x0000000407048210 */ /* 0x002fca0007f3e0ff */
[----:B------:R-:W-:-:S05]  /*0120*/  @!P0 IMAD.X R5, R0, 0x1, R5, P1 ;  /* 0x0000000100058824 */ /* 0x000fca00008e0605 */
[----:B------:R-:W2:Y:S01]  /*0130*/  @!P0 LDG.E.U8 R4, desc[UR4][R4.64] ;  /* 0x0000000404048981 */ /* 0x000ea2000c1e1100 */
[----:B0-----:R-:W-:-:S04]  /*0140*/  IADD3 R6, P1, PT, R7, UR6, RZ ;  /* 0x0000000607067c10 */ /* 0x001fc8000ff3e0ff */
[----:B------:R-:W-:Y:S02]  /*0150*/  IADD3.X R7, PT, PT, R0, UR7, RZ, P1, !PT ;  /* 0x0000000700077c10 */ /* 0x000fe40008ffe4ff */
[----:B--2---:R-:W-:-:S04]  /*0160*/  ISETP.NE.OR P0, PT, R4, RZ, P0 ;  /* 0x000000ff0400720c */ /* 0x004fc80000705670 */
[----:B------:R-:W-:-:S05]  /*0170*/  SEL R9, RZ, 0x1, !P0 ;  /* 0x00000001ff097807 */ /* 0x000fca0004000000 */
[----:B------:R-:W-:Y:S01]  /*0180*/  STG.E.U8 desc[UR4][R6.64], R9 ;  /* 0x0000000906007986 */ /* 0x000fe2000c101104 */
[----:B------:R-:W-:Y:S05]  /*0190*/  EXIT ;  /* 0x000000000000794d */ /* 0x000fea0003800000 */
.L_x_0:
[----:B------:R-:W-:-:S00]  /*01a0*/  BRA `(.L_x_0) ;  /* 0xfffffffc00fc7947 */ /* 0x000fc0000383ffff */
[----:B------:R-:W-:-:S00]  /*01b0*/  NOP ;  /* 0x0000000000007918 */ /* 0x000fc00000000000 */
        /* <DEDUP_REMOVED lines=12> */
.L_x_40:


//--------------------- .text._Z12detectLowBPMPfPbif --------------------------
	.section	.text._Z12detectLowBPMPfPbif,"ax",@progbits
	.align	128
        .global         _Z12detectLowBPMPfPbif
        .type           _Z12detectLowBPMPfPbif,@function
        .size           _Z12detectLowBPMPfPbif,(.L_x_41 - _Z12detectLowBPMPfPbif)
        .other          _Z12detectLowBPMPfPbif,@"STO_CUDA_ENTRY STV_DEFAULT"
_Z12detectLowBPMPfPbif:
.text._Z12detectLowBPMPfPbif:
        /* <DEDUP_REMOVED lines=8> */
[----:B------:R-:W0:Y:S01]  /*0080*/  LDC.64 R2, c[0x0][0x380] ;  /* 0x0000e000ff027b82 */ /* 0x000e220000000a00 */
[----:B------:R-:W1:Y:S01]  /*0090*/  LDCU.64 UR4, c[0x0][0x358] ;  /* 0x00006b00ff0477ac */ /* 0x000e620008000a00 */
[----:B------:R-:W2:Y:S01]  /*00a0*/  LDCU.64 UR8, c[0x0][0x388] ;  /* 0x00007100ff0877ac */ /* 0x000ea20008000a00 */
[----:B------:R-:W3:Y:S01]  /*00b0*/  LDCU UR6, c[0x0][0x394] ;  /* 0x00007280ff0677ac */ /* 0x000ee20008000800 */
[----:B0-----:R-:W-:-:S06]  /*00c0*/  IMAD.WIDE R2, R5, 0x4, R2 ;  /* 0x0000000405027825 */ /* 0x001fcc00078e0202 */
[----:B-1----:R-:W3:Y:S01]  /*00d0*/  LDG.E R2, desc[UR4][R2.64] ;  /* 0x0000000402027981 */ /* 0x002ee2000c1e1900 */
[----:B--2---:R-:W-:-:S04]  /*00e0*/  IADD3 R4, P1, PT, R5, UR8, RZ ;  /* 0x0000000805047c10 */ /* 0x004fc8000ff3e0ff */
[----:B------:R-:W-:Y:S02]  /*00f0*/  LEA.HI.X.SX32 R5, R5, UR9, 0x1, P1 ;  /* 0x0000000905057c11 */ /* 0x000fe400088f0eff */
[----:B---3--:R-:W-:-:S04]  /*0100*/  FSETP.GEU.AND P0, PT, R2, UR6, PT ;  /* 0x0000000602007c0b */ /* 0x008fc8000bf0e000 */
[----:B------:R-:W-:-:S05]  /*0110*/  SEL R7, RZ, 0x1, P0 ;  /* 0x00000001ff077807 */ /* 0x000fca0000000000 */
[----:B------:R-:W-:Y:S01]  /*0120*/  STG.E.U8 desc[UR4][R4.64], R7 ;  /* 0x0000000704007986 */ /* 0x000fe2000c101104 */
[----:B------:R-:W-:Y:S05]  /*0130*/  EXIT ;  /* 0x000000000000794d */ /* 0x000fea0003800000 */
.L_x_1:
        /* <DEDUP_REMOVED lines=12> */
.L_x_41:


//--------------------- .text._Z19detectAbruptChangesPfPbif --------------------------
	.section	.text._Z19detectAbruptChangesPfPbif,"ax",@progbits
	.align	128
        .global         _Z19detectAbruptChangesPfPbif
        .type           _Z19detectAbruptChangesPfPbif,@function
        .size           _Z19detectAbruptChangesPfPbif,(.L_x_42 - _Z19detectAbruptChangesPfPbif)
        .other          _Z19detectAbruptChangesPfPbif,@"STO_CUDA_ENTRY STV_DEFAULT"
_Z19detectAbruptChangesPfPbif:
.text._Z19detectAbruptChangesPfPbif:
[----:B------:R-:W-:Y:S01]  /*0000*/  LDC R1, c[0x0][0x37c] ;  /* 0x0000df00ff017b82 */ /* 0x000fe20000000800 */
[----:B------:R-:W0:Y:S07]  /*0010*/  S2R R5, SR_TID.X ;  /* 0x0000000000057919 */ /* 0x000e2e0000002100 */
[----:B------:R-:W0:Y:S01]  /*0020*/  S2UR UR5, SR_CTAID.X ;  /* 0x00000000000579c3 */ /* 0x000e220000002500 */
[----:B------:R-:W1:Y:S07]  /*0030*/  LDCU UR4, c[0x0][0x390] ;  /* 0x00007200ff0477ac */ /* 0x000e6e0008000800 */
[----:B------:R-:W0:Y:S01]  /*0040*/  LDC R0, c[0x0][0x360] ;  /* 0x0000d800ff007b82 */ /* 0x000e220000000800 */
[----:B-1----:R-:W-:Y:S01]  /*0050*/  UIADD3 UR4, UPT, UPT, UR4, -0x1, URZ ;  /* 0xffffffff04047890 */ /* 0x002fe2000fffe0ff */
[----:B0-----:R-:W-:-:S05]  /*0060*/  IMAD R5, R0, UR5, R5 ;  /* 0x0000000500057c24 */ /* 0x001fca000f8e0205 */
[----:B------:R-:W-:-:S13]  /*0070*/  ISETP.GE.AND P0, PT, R5, UR4, PT ;  /* 0x0000000405007c0c */ /* 0x000fda000bf06270 */
[----:B------:R-:W-:Y:S05]  /*0080*/  @P0 EXIT ;  /* 0x000000000000094d */ /* 0x000fea0003800000 */
[----:B------:R-:W0:Y:S01]  /*0090*/  LDC.64 R2, c[0x0][0x380] ;  /* 0x0000e000ff027b82 */ /* 0x000e220000000a00 */
[----:B------:R-:W1:Y:S01]  /*00a0*/  LDCU.64 UR4, c[0x0][0x358] ;  /* 0x00006b00ff0477ac */ /* 0x000e620008000a00 */
[----:B------:R-:W2:Y:S01]  /*00b0*/  LDCU.64 UR8, c[0x0][0x388] ;  /* 0x00007100ff0877ac */ /* 0x000ea20008000a00 */
[----:B------:R-:W3:Y:S01]  /*00c0*/  LDCU UR6, c[0x0][0x394] ;  /* 0x00007280ff0677ac */ /* 0x000ee20008000800 */
[----:B0-----:R-:W-:-:S05]  /*00d0*/  IMAD.WIDE R2, R5, 0x4, R2 ;  /* 0x0000000405027825 */ /* 0x001fca00078e0202 */
[----:B-1----:R-:W4:Y:S04]  /*00e0*/  LDG.E R0, desc[UR4][R2.64+0x4] ;  /* 0x0000040402007981 */ /* 0x002f28000c1e1900 */
[----:B------:R-:W4:Y:S01]  /*00f0*/  LDG.E R7, desc[UR4][R2.64] ;  /* 0x0000000402077981 */ /* 0x000f22000c1e1900 */
[----:B--2---:R-:W-:-:S04]  /*0100*/  IADD3 R4, P1, PT, R5, UR8, RZ ;  /* 0x0000000805047c10 */ /* 0x004fc8000ff3e0ff */
[----:B------:R-:W-:Y:S01]  /*0110*/  LEA.HI.X.SX32 R5, R5, UR9, 0x1, P1 ;  /* 0x0000000905057c11 */ /* 0x000fe200088f0eff */
[----:B----4-:R-:W-:-:S05]  /*0120*/  FADD R0, R0, -R7 ;  /* 0x8000000700007221 */ /* 0x010fca0000000000 */
[----:B---3--:R-:W-:-:S04]  /*0130*/  FSETP.GT.AND P0, PT, |R0|, UR6, PT ;  /* 0x0000000600007c0b */ /* 0x008fc8000bf04200 */
[----:B------:R-:W-:-:S05]  /*0140*/  SEL R7, RZ, 0x1, !P0 ;  /* 0x00000001ff077807 */ /* 0x000fca0004000000 */
[----:B------:R-:W-:Y:S01]  /*0150*/  STG.E.U8 desc[UR4][R4.64], R7 ;  /* 0x0000000704007986 */ /* 0x000fe2000c101104 */
[----:B------:R-:W-:Y:S05]  /*0160*/  EXIT ;  /* 0x000000000000794d */ /* 0x000fea0003800000 */
.L_x_2:
        /* <DEDUP_REMOVED lines=9> */
.L_x_42:


//--------------------- .text._Z13movingAveragePfS_ii --------------------------
	.section	.text._Z13movingAveragePfS_ii,"ax",@progbits
	.align	128
        .global         _Z13movingAveragePfS_ii
        .type           _Z13movingAveragePfS_ii,@function
        .size           _Z13movingAveragePfS_ii,(.L_x_38 - _Z13movingAveragePfS_ii)
        .other          _Z13movingAveragePfS_ii,@"STO_CUDA_ENTRY STV_DEFAULT"
_Z13movingAveragePfS_ii:
.text._Z13movingAveragePfS_ii:
[----:B------:R-:W-:Y:S01]  /*0000*/  LDC R1, c[0x0][0x37c] ;  /* 0x0000df00ff017b82 */ /* 0x000fe20000000800 */
[----:B------:R-:W0:Y:S07]  /*0010*/  S2R R9, SR_TID.X ;  /* 0x0000000000097919 */ /* 0x000e2e0000002100 */
[----:B------:R-:W1:Y:S01]  /*0020*/  S2UR UR4, SR_CTAID.X ;  /* 0x00000000000479c3 */ /* 0x000e620000002500 */
[----:B------:R-:W1:Y:S01]  /*0030*/  LDCU UR5, c[0x0][0x360] ;  /* 0x00006c00ff0577ac */ /* 0x000e620008000800 */
[----:B------:R-:W2:Y:S01]  /*0040*/  LDCU UR6, c[0x0][0x390] ;  /* 0x00007200ff0677ac */ /* 0x000ea20008000800 */
[----:B-1----:R-:W-:-:S06]  /*0050*/  UIMAD UR4, UR4, UR5, URZ ;  /* 0x00000005040472a4 */ /* 0x002fcc000f8e02ff */
[----:B0-----:R-:W-:-:S05]  /*0060*/  VIADD R3, R9, UR4 ;  /* 0x0000000409037c36 */ /* 0x001fca0008000000 */
[----:B--2---:R-:W-:-:S13]  /*0070*/  ISETP.GE.AND P0, PT, R3, UR6, PT ;  /* 0x0000000603007c0c */ /* 0x004fda000bf06270 */
[----:B------:R-:W-:Y:S05]  /*0080*/  @P0 EXIT ;  /* 0x000000000000094d */ /* 0x000fea0003800000 */
[----:B------:R-:W0:Y:S01]  /*0090*/  LDCU UR5, c[0x0][0x394] ;  /* 0x00007280ff0577ac */ /* 0x000e220008000800 */
[----:B------:R-:W-:Y:S02]  /*00a0*/  IMAD.MOV.U32 R2, RZ, RZ, RZ ;  /* 0x000000ffff027224 */ /* 0x000fe400078e00ff */
[----:B------:R-:W-:Y:S01]  /*00b0*/  IMAD.MOV.U32 R7, RZ, RZ, RZ ;  /* 0x000000ffff077224 */ /* 0x000fe200078e00ff */
[----:B------:R-:W1:Y:S01]  /*00c0*/  LDCU.64 UR8, c[0x0][0x358] ;  /* 0x00006b00ff0877ac */ /* 0x000e620008000a00 */
[----:B0-----:R-:W-:-:S04]  /*00d0*/  ULEA.HI UR5, UR5, UR5, URZ, 0x1 ;  /* 0x0000000505057291 */ /* 0x001fc8000f8f08ff */
[----:B------:R-:W-:-:S04]  /*00e0*/  USHF.R.S32.HI UR5, URZ, 0x1, UR5 ;  /* 0x00000001ff057899 */ /* 0x000fc80008011405 */
[----:B------:R-:W-:-:S04]  /*00f0*/  UIADD3 UR7, UPT, UPT, -UR5, URZ, URZ ;  /* 0x000000ff05077290 */ /* 0x000fc8000fffe1ff */
[----:B------:R-:W-:-:S09]  /*0100*/  UISETP.GE.AND UP0, UPT, UR5, UR7, UPT ;  /* 0x000000070500728c */ /* 0x000fd2000bf06270 */
[----:B-1----:R-:W-:Y:S05]  /*0110*/  BRA.U !UP0, `(.L_x_3) ;  /* 0x0000000908787547 */ /* 0x002fea000b800000 */
[----:B------:R-:W-:Y:S02]  /*0120*/  IMAD.U32 R8, RZ, RZ, UR7 ;  /* 0x00000007ff087e24 */ /* 0x000fe4000f8e00ff */
[----:B------:R-:W-:Y:S02]  /*0130*/  HFMA2 R2, -RZ, RZ, 0, 0 ;  /* 0x00000000ff027431 */ /* 0x000fe400000001ff */
[----:B------:R-:W-:Y:S01]  /*0140*/  IMAD.MOV.U32 R0, RZ, RZ, RZ ;  /* 0x000000ffff007224 */ /* 0x000fe200078e00ff */
[----:B------:R-:W-:-:S04]  /*0150*/  IADD3 R4, PT, PT, -R8, UR5, RZ ;  /* 0x0000000508047c10 */ /* 0x000fc8000fffe1ff */
[C---:B------:R-:W-:Y:S01]  /*0160*/  ISETP.GE.U32.AND P0, PT, R4.reuse, 0x7, PT ;  /* 0x000000070400780c */ /* 0x040fe20003f06070 */
[----:B------:R-:W-:-:S05]  /*0170*/  VIADD R4, R4, 0x1 ;  /* 0x0000000104047836 */ /* 0x000fca0000000000 */
[----:B------:R-:W-:-:S07]  /*0180*/  LOP3.LUT R5, R4, 0x7, RZ, 0xc0, !PT ;  /* 0x0000000704057812 */ /* 0x000fce00078ec0ff */
[----:B------:R-:W-:Y:S05]  /*0190*/  @!P0 BRA `(.L_x_4) ;  /* 0x0000000400308947 */ /* 0x000fea0003800000 */
[----:B------:R-:W-:Y:S01]  /*01a0*/  IADD3 R6, PT, PT, R9, UR4, R8 ;  /* 0x0000000409067c10 */ /* 0x000fe2000fffe008 */
[----:B------:R-:W-:Y:S01]  /*01b0*/  VIADD R7, R8, 0x3 ;  /* 0x0000000308077836 */ /* 0x000fe20000000000 */
[----:B------:R-:W-:Y:S01]  /*01c0*/  LOP3.LUT R9, R4, 0xfffffff8, RZ, 0xc0, !PT ;  /* 0xfffffff804097812 */ /* 0x000fe200078ec0ff */
[----:B------:R-:W-:Y:S01]  /*01d0*/  IMAD.MOV.U32 R2, RZ, RZ, RZ ;  /* 0x000000ffff027224 */ /* 0x000fe200078e00ff */
[----:B------:R-:W0:Y:S01]  /*01e0*/  LDCU UR6, c[0x0][0x390] ;  /* 0x00007200ff0677ac */ /* 0x000e220008000800 */
[----:B------:R-:W-:Y:S01]  /*01f0*/  IMAD.MOV.U32 R0, RZ, RZ, RZ ;  /* 0x000000ffff007224 */ /* 0x000fe200078e00ff */
[----:B------:R-:W-:-:S07]  /*0200*/  IADD3 R8, PT, PT, -R9, RZ, RZ ;  /* 0x000000ff09087210 */ /* 0x000fce0007ffe1ff */
.L_x_5:
[----:B0-----:R-:W-:-:S04]  /*0210*/  ISETP.GE.AND P6, PT, R6, UR6, PT ;  /* 0x0000000606007c0c */ /* 0x001fc8000bfc6270 */
[----:B------:R-:W-:-:S13]  /*0220*/  ISETP.LT.OR P6, PT, R6, RZ, P6 ;  /* 0x000000ff0600720c */ /* 0x000fda00037c1670 */
[----:B------:R-:W0:Y:S02]  /*0230*/  @!P6 LDC.64 R12, c[0x0][0x380] ;  /* 0x0000e000ff0ceb82 */ /* 0x000e240000000a00 */
[----:B0-----:R-:W-:-:S06]  /*0240*/  @!P6 IMAD.WIDE.U32 R12, R6, 0x4, R12 ;  /* 0x00000004060ce825 */ /* 0x001fcc00078e000c */
[----:B------:R-:W2:Y:S01]  /*0250*/  @!P6 LDG.E R13, desc[UR8][R12.64] ;  /* 0x000000080c0de981 */ /* 0x000ea2000c1e1900 */
[C---:B------:R-:W-:Y:S01]  /*0260*/  VIADD R15, R6.reuse, 0x1 ;  /* 0x00000001060f7836 */ /* 0x040fe20000000000 */
[C---:B------:R-:W-:Y:S01]  /*0270*/  IADD3 R23, PT, PT, R6.reuse, 0x5, RZ ;  /* 0x0000000506177810 */ /* 0x040fe20007ffe0ff */
[C---:B------:R-:W-:Y:S02]  /*0280*/  VIADD R11, R6.reuse, 0x2 ;  /* 0x00000002060b7836 */ /* 0x040fe40000000000 */
[C---:B------:R-:W-:Y:S01]  /*0290*/  VIADD R22, R6.reuse, 0x3 ;  /* 0x0000000306167836 */ /* 0x040fe20000000000 */
[----:B------:R-:W-:Y:S01]  /*02a0*/  ISETP.GE.AND P0, PT, R15, UR6, PT ;  /* 0x000000060f007c0c */ /* 0x000fe2000bf06270 */
[C---:B------:R-:W-:Y:S01]  /*02b0*/  VIADD R9, R6.reuse, 0x4 ;  /* 0x0000000406097836 */ /* 0x040fe20000000000 */
[----:B------:R-:W-:Y:S01]  /*02c0*/  ISETP.GE.AND P1, PT, R11, UR6, PT ;  /* 0x000000060b007c0c */ /* 0x000fe2000bf26270 */
[C---:B------:R-:W-:Y:S01]  /*02d0*/  VIADD R25, R6.reuse, 0x6 ;  /* 0x0000000606197836 */ /* 0x040fe20000000000 */
[----:B------:R-:W-:Y:S01]  /*02e0*/  ISETP.LT.OR P0, PT, R15, RZ, P0 ;  /* 0x000000ff0f00720c */ /* 0x000fe20000701670 */
[----:B------:R-:W-:Y:S01]  /*02f0*/  VIADD R27, R6, 0x7 ;  /* 0x00000007061b7836 */ /* 0x000fe20000000000 */
[----:B------:R-:W-:Y:S01]  /*0300*/  ISETP.LT.OR P1, PT, R11, RZ, P1 ;  /* 0x000000ff0b00720c */ /* 0x000fe20000f21670 */
[----:B------:R-:W-:Y:S01]  /*0310*/  @!P6 VIADD R0, R0, 0x1 ;  /* 0x000000010000e836 */ /* 0x000fe20000000000 */
[----:B------:R-:W-:-:S02]  /*0320*/  ISETP.GE.AND P2, PT, R22, UR6, PT ;  /* 0x0000000616007c0c */ /* 0x000fc4000bf46270 */
[----:B------:R-:W-:Y:S02]  /*0330*/  ISETP.GE.AND P3, PT, R9, UR6, PT ;  /* 0x0000000609007c0c */ /* 0x000fe4000bf66270 */
[----:B------:R-:W-:Y:S02]  /*0340*/  ISETP.LT.OR P2, PT, R22, RZ, P2 ;  /* 0x000000ff1600720c */ /* 0x000fe40001741670 */
[----:B------:R-:W-:Y:S02]  /*0350*/  ISETP.GE.AND P5, PT, R23, UR6, PT ;  /* 0x0000000617007c0c */ /* 0x000fe4000bfa6270 */
[----:B------:R-:W-:Y:S01]  /*0360*/  ISETP.LT.OR P3, PT, R9, RZ, P3 ;  /* 0x000000ff0900720c */ /* 0x000fe20001f61670 */
[----:B------:R-:W0:Y:S01]  /*0370*/  @!P0 LDC.64 R28, c[0x0][0x380] ;  /* 0x0000e000ff1c8b82 */ /* 0x000e220000000a00 */
[----:B------:R-:W-:Y:S02]  /*0380*/  ISETP.GE.AND P4, PT, R25, UR6, PT ;  /* 0x0000000619007c0c */ /* 0x000fe4000bf86270 */
[----:B------:R-:W-:-:S02]  /*0390*/  ISETP.LT.OR P5, PT, R23, RZ, P5 ;  /* 0x000000ff1700720c */ /* 0x000fc40002fa1670 */
[----:B------:R-:W-:-:S03]  /*03a0*/  ISETP.LT.OR P4, PT, R25, RZ, P4 ;  /* 0x000000ff1900720c */ /* 0x000fc60002781670 */
[----:B------:R-:W1:Y:S08]  /*03b0*/  @!P1 LDC.64 R18, c[0x0][0x380] ;  /* 0x0000e000ff129b82 */ /* 0x000e700000000a00 */
[----:B------:R-:W3:Y:S08]  /*03c0*/  @!P2 LDC.64 R20, c[0x0][0x380] ;  /* 0x0000e000ff14ab82 */ /* 0x000ef00000000a00 */
[----:B------:R-:W4:Y:S01]  /*03d0*/  @!P3 LDC.64 R16, c[0x0][0x380] ;  /* 0x0000e000ff10bb82 */ /* 0x000f220000000a00 */
[----:B0-----:R-:W-:-:S06]  /*03e0*/  @!P0 IMAD.WIDE.U32 R28, R15, 0x4, R28 ;  /* 0x000000040f1c8825 */ /* 0x001fcc00078e001c */
[----:B------:R-:W5:Y:S01]  /*03f0*/  @!P0 LDG.E R29, desc[UR8][R28.64] ;  /* 0x000000081c1d8981 */ /* 0x000f62000c1e1900 */
[----:B------:R-:W0:Y:S01]  /*0400*/  @!P5 LDC.64 R14, c[0x0][0x380] ;  /* 0x0000e000ff0edb82 */ /* 0x000e220000000a00 */
[----:B-1----:R-:W-:-:S06]  /*0410*/  @!P1 IMAD.WIDE.U32 R18, R11, 0x4, R18 ;  /* 0x000000040b129825 */ /* 0x002fcc00078e0012 */
[----:B------:R-:W5:Y:S01]  /*0420*/  @!P1 LDG.E R19, desc[UR8][R18.64] ;  /* 0x0000000812139981 */ /* 0x000f62000c1e1900 */
[----:B---3--:R-:W-:-:S06]  /*0430*/  @!P2 IMAD.WIDE.U32 R20, R22, 0x4, R20 ;  /* 0x000000041614a825 */ /* 0x008fcc00078e0014 */
[----:B------:R-:W3:Y:S01]  /*0440*/  @!P2 LDG.E R21, desc[UR8][R20.64] ;  /* 0x000000081415a981 */ /* 0x000ee2000c1e1900 */
[----:B----4-:R-:W-:-:S06]  /*0450*/  @!P3 IMAD.WIDE.U32 R16, R9, 0x4, R16 ;  /* 0x000000040910b825 */ /* 0x010fcc00078e0010 */
[----:B------:R-:W4:Y:S01]  /*0460*/  @!P3 LDG.E R17, desc[UR8][R16.64] ;  /* 0x000000081011b981 */ /* 0x000f22000c1e1900 */
[----:B0-----:R-:W-:-:S06]  /*0470*/  @!P5 IMAD.WIDE.U32 R14, R23, 0x4, R14 ;  /* 0x00000004170ed825 */ /* 0x001fcc00078e000e */
[----:B------:R-:W4:Y:S01]  /*0480*/  @!P5 LDG.E R15, desc[UR8][R14.64] ;  /* 0x000000080e0fd981 */ /* 0x000f22000c1e1900 */
[----:B--2---:R-:W-:Y:S01]  /*0490*/  @!P6 FADD R2, R2, R13 ;  /* 0x0000000d0202e221 */ /* 0x004fe20000000000 */
[C---:B------:R-:W-:Y:S01]  /*04a0*/  ISETP.GE.AND P6, PT, R27.reuse, UR6, PT ;  /* 0x000000061b007c0c */ /* 0x040fe2000bfc6270 */
[----:B------:R-:W0:Y:S03]  /*04b0*/  @!P4 LDC.64 R12, c[0x0][0x380] ;  /* 0x0000e000ff0ccb82 */ /* 0x000e260000000a00 */
[----:B------:R-:W-:-:S13]  /*04c0*/  ISETP.LT.OR P6, PT, R27, RZ, P6 ;  /* 0x000000ff1b00720c */ /* 0x000fda00037c1670 */
[----:B------:R-:W1:Y:S01]  /*04d0*/  @!P6 LDC.64 R10, c[0x0][0x380] ;  /* 0x0000e000ff0aeb82 */ /* 0x000e620000000a00 */
[----:B0-----:R-:W-:-:S06]  /*04e0*/  @!P4 IMAD.WIDE.U32 R12, R25, 0x4, R12 ;  /* 0x00000004190cc825 */ /* 0x001fcc00078e000c */
[----:B------:R-:W2:Y:S01]  /*04f0*/  @!P4 LDG.E R13, desc[UR8][R12.64] ;  /* 0x000000080c0dc981 */ /* 0x000ea2000c1e1900 */
[----:B-1----:R-:W-:-:S06]  /*0500*/  @!P6 IMAD.WIDE.U32 R10, R27, 0x4, R10 ;  /* 0x000000041b0ae825 */ /* 0x002fcc00078e000a */
[----:B------:R-:W2:Y:S01]  /*0510*/  @!P6 LDG.E R11, desc[UR8][R10.64] ;  /* 0x000000080a0be981 */ /* 0x000ea2000c1e1900 */
[----:B------:R-:W-:Y:S02]  /*0520*/  @!P0 VIADD R0, R0, 0x1 ;  /* 0x0000000100008836 */ /* 0x000fe40000000000 */
[----:B-----5:R-:W-:-:S03]  /*0530*/  @!P0 FADD R2, R2, R29 ;  /* 0x0000001d02028221 */ /* 0x020fc60000000000 */
[----:B------:R-:W-:Y:S01]  /*0540*/  @!P1 IADD3 R0, PT, PT, R0, 0x1, RZ ;  /* 0x0000000100009810 */ /* 0x000fe20007ffe0ff */
[----:B------:R-:W-:-:S04]  /*0550*/  VIADD R8, R8, 0x8 ;  /* 0x0000000808087836 */ /* 0x000fc80000000000 */
[----:B------:R-:W-:Y:S02]  /*0560*/  @!P2 VIADD R0, R0, 0x1 ;  /* 0x000000010000a836 */ /* 0x000fe40000000000 */
[----:B------:R-:W-:Y:S01]  /*0570*/  @!P1 FADD R2, R2, R19 ;  /* 0x0000001302029221 */ /* 0x000fe20000000000 */
[----:B------:R-:W-:Y:S01]  /*0580*/  ISETP.NE.AND P0, PT, R8, RZ, PT ;  /* 0x000000ff0800720c */ /* 0x000fe20003f05270 */
[----:B------:R-:W-:Y:S02]  /*0590*/  @!P3 VIADD R0, R0, 0x1 ;  /* 0x000000010000b836 */ /* 0x000fe40000000000 */
[----:B---3--:R-:W-:Y:S02]  /*05a0*/  @!P2 FADD R2, R2, R21 ;  /* 0x000000150202a221 */ /* 0x008fe40000000000 */
[----:B------:R-:W-:Y:S02]  /*05b0*/  @!P5 VIADD R0, R0, 0x1 ;  /* 0x000000010000d836 */ /* 0x000fe40000000000 */
[----:B----4-:R-:W-:-:S03]  /*05c0*/  @!P3 FADD R2, R2, R17 ;  /* 0x000000110202b221 */ /* 0x010fc60000000000 */
[----:B------:R-:W-:Y:S01]  /*05d0*/  @!P4 IADD3 R0, PT, PT, R0, 0x1, RZ ;  /* 0x000000010000c810 */ /* 0x000fe20007ffe0ff */
[----:B------:R-:W-:Y:S01]  /*05e0*/  @!P5 FADD R2, R2, R15 ;  /* 0x0000000f0202d221 */ /* 0x000fe20000000000 */
[----:B------:R-:W-:Y:S02]  /*05f0*/  VIADD R7, R7, 0x8 ;  /* 0x0000000807077836 */ /* 0x000fe40000000000 */
[----:B------:R-:W-:Y:S02]  /*0600*/  VIADD R6, R6, 0x8 ;  /* 0x0000000806067836 */ /* 0x000fe40000000000 */
[----:B------:R-:W-:Y:S02]  /*0610*/  @!P6 VIADD R0, R0, 0x1 ;  /* 0x000000010000e836 */ /* 0x000fe40000000000 */
[----:B--2---:R-:W-:-:S04]  /*0620*/  @!P4 FADD R2, R2, R13 ;  /* 0x0000000d0202c221 */ /* 0x004fc80000000000 */
[----:B------:R-:W-:Y:S01]  /*0630*/  @!P6 FADD R2, R2, R11 ;  /* 0x0000000b0202e221 */ /* 0x000fe20000000000 */
[----:B------:R-:W-:Y:S06]  /*0640*/  @P0 BRA `(.L_x_5) ;  /* 0xfffffff800f00947 */ /* 0x000fec000383ffff */
[----:B------:R-:W-:-:S07]  /*0650*/  VIADD R8, R7, 0xfffffffd ;  /* 0xfffffffd07087836 */ /* 0x000fce0000000000 */
.L_x_4:
[----:B------:R-:W-:-:S13]  /*0660*/  ISETP.NE.AND P0, PT, R5, RZ, PT ;  /* 0x000000ff0500720c */ /* 0x000fda0003f05270 */
[----:B------:R-:W-:Y:S05]  /*0670*/  @!P0 BRA `(.L_x_6) ;  /* 0x00000004001c8947 */ /* 0x000fea0003800000 */
[----:B------:R-:W-:Y:S02]  /*0680*/  ISETP.GE.U32.AND P0, PT, R5, 0x4, PT ;  /* 0x000000040500780c */ /* 0x000fe40003f06070 */
[----:B------:R-:W-:-:S04]  /*0690*/  LOP3.LUT R9, R4, 0x3, RZ, 0xc0, !PT ;  /* 0x0000000304097812 */ /* 0x000fc800078ec0ff */
[----:B------:R-:W-:-:S07]  /*06a0*/  ISETP.NE.AND P3, PT, R9, RZ, PT ;  /* 0x000000ff0900720c */ /* 0x000fce0003f65270 */
[----:B------:R-:W-:Y:S06]  /*06b0*/  @!P0 BRA `(.L_x_7) ;  /* 0x0000000000848947 */ /* 0x000fec0003800000 */
[----:B------:R-:W-:-:S04]  /*06c0*/  IADD3 R5, PT, PT, R3, R8, RZ ;  /* 0x0000000803057210 */ /* 0x000fc80007ffe0ff */
[C---:B------:R-:W-:Y:S01]  /*06d0*/  ISETP.GE.AND P0, PT, R5.reuse, UR6, PT ;  /* 0x0000000605007c0c */ /* 0x040fe2000bf06270 */
[C---:B------:R-:W-:Y:S02]  /*06e0*/  VIADD R17, R5.reuse, 0x1 ;  /* 0x0000000105117836 */ /* 0x040fe40000000000 */
[C---:B------:R-:W-:Y:S01]  /*06f0*/  VIADD R19, R5.reuse, 0x2 ;  /* 0x0000000205137836 */ /* 0x040fe20000000000 */
[C---:B------:R-:W-:Y:S01]  /*0700*/  ISETP.LT.OR P0, PT, R5.reuse, RZ, P0 ;  /* 0x000000ff0500720c */ /* 0x040fe20000701670 */
[----:B------:R-:W-:Y:S01]  /*0710*/  VIADD R21, R5, 0x3 ;  /* 0x0000000305157836 */ /* 0x000fe20000000000 */
[----:B------:R-:W-:Y:S02]  /*0720*/  ISETP.GE.AND P1, PT, R17, UR6, PT ;  /* 0x0000000611007c0c */ /* 0x000fe4000bf26270 */
[----:B------:R-:W-:Y:S02]  /*0730*/  ISETP.GE.AND P2, PT, R19, UR6, PT ;  /* 0x0000000613007c0c */ /* 0x000fe4000bf46270 */
[----:B------:R-:W-:-:S02]  /*0740*/  ISETP.LT.OR P1, PT, R17, RZ, P1 ;  /* 0x000000ff1100720c */ /* 0x000fc40000f21670 */
[----:B------:R-:W-:Y:S02]  /*0750*/  ISETP.GE.AND P4, PT, R21, UR6, PT ;  /* 0x0000000615007c0c */ /* 0x000fe4000bf86270 */
[----:B------:R-:W-:Y:S02]  /*0760*/  ISETP.LT.OR P2, PT, R19, RZ, P2 ;  /* 0x000000ff1300720c */ /* 0x000fe40001741670 */
[----:B------:R-:W-:Y:S01]  /*0770*/  ISETP.LT.OR P4, PT, R21, RZ, P4 ;  /* 0x000000ff1500720c */ /* 0x000fe20002781670 */
[----:B------:R-:W0:Y:S08]  /*0780*/  @!P0 LDC.64 R14, c[0x0][0x380] ;  /* 0x0000e000ff0e8b82 */ /* 0x000e300000000a00 */
[----:B------:R-:W1:Y:S08]  /*0790*/  @!P1 LDC.64 R12, c[0x0][0x380] ;  /* 0x0000e000ff0c9b82 */ /* 0x000e700000000a00 */
[----:B------:R-:W2:Y:S08]  /*07a0*/  @!P2 LDC.64 R10, c[0x0][0x380] ;  /* 0x0000e000ff0aab82 */ /* 0x000eb00000000a00 */
[----:B------:R-:W3:Y:S01]  /*07b0*/  @!P4 LDC.64 R6, c[0x0][0x380] ;  /* 0x0000e000ff06cb82 */ /* 0x000ee20000000a00 */
[----:B0-----:R-:W-:-:S06]  /*07c0*/  @!P0 IMAD.WIDE.U32 R14, R5, 0x4, R14 ;  /* 0x00000004050e8825 */ /* 0x001fcc00078e000e */
[----:B------:R-:W4:Y:S01]  /*07d0*/  @!P0 LDG.E R15, desc[UR8][R14.64] ;  /* 0x000000080e0f8981 */ /* 0x000f22000c1e1900 */
[----:B-1----:R-:W-:-:S06]  /*07e0*/  @!P1 IMAD.WIDE.U32 R12, R17, 0x4, R12 ;  /* 0x00000004110c9825 */ /* 0x002fcc00078e000c */
[----:B------:R-:W5:Y:S01]  /*07f0*/  @!P1 LDG.E R13, desc[UR8][R12.64] ;  /* 0x000000080c0d9981 */ /* 0x000f62000c1e1900 */
[----:B--2---:R-:W-:-:S06]  /*0800*/  @!P2 IMAD.WIDE.U32 R10, R19, 0x4, R10 ;  /* 0x00000004130aa825 */ /* 0x004fcc00078e000a */
[----:B------:R-:W2:Y:S01]  /*0810*/  @!P2 LDG.E R11, desc[UR8][R10.64] ;  /* 0x000000080a0ba981 */ /* 0x000ea2000c1e1900 */
[----:B---3--:R-:W-:-:S06]  /*0820*/  @!P4 IMAD.WIDE.U32 R6, R21, 0x4, R6 ;  /* 0x000000041506c825 */ /* 0x008fcc00078e0006 */
[----:B------:R-:W3:Y:S01]  /*0830*/  @!P4 LDG.E R7, desc[UR8][R6.64] ;  /* 0x000000080607c981 */ /* 0x000ee2000c1e1900 */
[----:B------:R-:W-:-:S05]  /*0840*/  @!P0 VIADD R0, R0, 0x1 ;  /* 0x0000000100008836 */ /* 0x000fca0000000000 */
[----:B------:R-:W-:Y:S01]  /*0850*/  @!P1 IADD3 R0, PT, PT, R0, 0x1, RZ ;  /* 0x0000000100009810 */ /* 0x000fe20007ffe0ff */
[----:B------:R-:W-:-:S04]  /*0860*/  VIADD R8, R8, 0x4 ;  /* 0x0000000408087836 */ /* 0x000fc80000000000 */
[----:B------:R-:W-:-:S04]  /*0870*/  @!P2 VIADD R0, R0, 0x1 ;  /* 0x000000010000a836 */ /* 0x000fc80000000000 */
[----:B------:R-:W-:Y:S02]  /*0880*/  @!P4 VIADD R0, R0, 0x1 ;  /* 0x000000010000c836 */ /* 0x000fe40000000000 */
[----:B----4-:R-:W-:-:S04]  /*0890*/  @!P0 FADD R2, R2, R15 ;  /* 0x0000000f02028221 */ /* 0x010fc80000000000 */
[----:B-----5:R-:W-:-:S04]  /*08a0*/  @!P1 FADD R2, R2, R13 ;  /* 0x0000000d02029221 */ /* 0x020fc80000000000 */
[----:B--2---:R-:W-:-:S04]  /*08b0*/  @!P2 FADD R2, R2, R11 ;  /* 0x0000000b0202a221 */ /* 0x004fc80000000000 */
[----:B---3--:R-:W-:-:S07]  /*08c0*/  @!P4 FADD R2, R2, R7 ;  /* 0x000000070202c221 */ /* 0x008fce0000000000 */
.L_x_7:
[----:B------:R-:W-:Y:S05]  /*08d0*/  @!P3 BRA `(.L_x_6) ;  /* 0x000000000084b947 */ /* 0x000fea0003800000 */
[----:B------:R-:W-:Y:S02]  /*08e0*/  ISETP.NE.AND P0, PT, R9, 0x1, PT ;  /* 0x000000010900780c */ /* 0x000fe40003f05270 */
[----:B------:R-:W-:-:S04]  /*08f0*/  LOP3.LUT R4, R4, 0x1, RZ, 0xc0, !PT ;  /* 0x0000000104047812 */ /* 0x000fc800078ec0ff */
[----:B------:R-:W-:-:S07]  /*0900*/  ISETP.NE.U32.AND P2, PT, R4, 0x1, PT ;  /* 0x000000010400780c */ /* 0x000fce0003f45070 */
[----:B------:R-:W-:Y:S06]  /*0910*/  @!P0 BRA `(.L_x_8) ;  /* 0x0000000000448947 */ /* 0x000fec0003800000 */
[----:B------:R-:W-:-:S05]  /*0920*/  IMAD.IADD R11, R3, 0x1, R8 ;  /* 0x00000001030b7824 */ /* 0x000fca00078e0208 */
[C---:B------:R-:W-:Y:S02]  /*0930*/  ISETP.GE.AND P0, PT, R11.reuse, UR6, PT ;  /* 0x000000060b007c0c */ /* 0x040fe4000bf06270 */
[C---:B------:R-:W-:Y:S02]  /*0940*/  IADD3 R9, PT, PT, R11.reuse, 0x1, RZ ;  /* 0x000000010b097810 */ /* 0x040fe40007ffe0ff */
[----:B------:R-:W-:Y:S02]  /*0950*/  ISETP.LT.OR P0, PT, R11, RZ, P0 ;  /* 0x000000ff0b00720c */ /* 0x000fe40000701670 */
[----:B------:R-:W-:-:S04]  /*0960*/  ISETP.GE.AND P1, PT, R9, UR6, PT ;  /* 0x0000000609007c0c */ /* 0x000fc8000bf26270 */
[----:B------:R-:W-:-:S07]  /*0970*/  ISETP.LT.OR P1, PT, R9, RZ, P1 ;  /* 0x000000ff0900720c */ /* 0x000fce0000f21670 */
[----:B------:R-:W0:Y:S08]  /*0980*/  @!P0 LDC.64 R4, c[0x0][0x380] ;  /* 0x0000e000ff048b82 */ /* 0x000e300000000a00 */
[----:B------:R-:W1:Y:S01]  /*0990*/  @!P1 LDC.64 R6, c[0x0][0x380] ;  /* 0x0000e000ff069b82 */ /* 0x000e620000000a00 */
[----:B0-----:R-:W-:-:S06]  /*09a0*/  @!P0 IMAD.WIDE.U32 R4, R11, 0x4, R4 ;  /* 0x000000040b048825 */ /* 0x001fcc00078e0004 */
[----:B------:R-:W2:Y:S01]  /*09b0*/  @!P0 LDG.E R5, desc[UR8][R4.64] ;  /* 0x0000000804058981 */ /* 0x000ea2000c1e1900 */
[----:B-1----:R-:W-:-:S06]  /*09c0*/  @!P1 IMAD.WIDE.U32 R6, R9, 0x4, R6 ;  /* 0x0000000409069825 */ /* 0x002fcc00078e0006 */
[----:B------:R-:W3:Y:S01]  /*09d0*/  @!P1 LDG.E R7, desc[UR8][R6.64] ;  /* 0x0000000806079981 */ /* 0x000ee2000c1e1900 */
[----:B------:R-:W-:Y:S02]  /*09e0*/  @!P0 VIADD R0, R0, 0x1 ;  /* 0x0000000100008836 */ /* 0x000fe40000000000 */
[----:B------:R-:W-:Y:S02]  /*09f0*/  VIADD R8, R8, 0x2 ;  /* 0x0000000208087836 */ /* 0x000fe40000000000 */
[----:B------:R-:W-:Y:S02]  /*0a00*/  @!P1 VIADD R0, R0, 0x1 ;  /* 0x0000000100009836 */ /* 0x000fe40000000000 */
[----:B--2---:R-:W-:-:S04]  /*0a10*/  @!P0 FADD R2, R2, R5 ;  /* 0x0000000502028221 */ /* 0x004fc80000000000 */
[----:B---3--:R-:W-:-:S07]  /*0a20*/  @!P1 FADD R2, R2, R7 ;  /* 0x0000000702029221 */ /* 0x008fce0000000000 */
.L_x_8:
[----:B------:R-:W-:Y:S05]  /*0a30*/  @P2 BRA `(.L_x_6) ;  /* 0x00000000002c2947 */ /* 0x000fea0003800000 */
[----:B------:R-:W-:Y:S01]  /*0a40*/  IMAD.IADD R7, R3, 0x1, R8 ;  /* 0x0000000103077824 */ /* 0x000fe200078e0208 */
[----:B------:R-:W-:Y:S04]  /*0a50*/  BSSY.RECONVERGENT B0, `(.L_x_6) ;  /* 0x0000009000007945 */ /* 0x000fe80003800200 */
[----:B------:R-:W-:-:S04]  /*0a60*/  ISETP.GE.AND P0, PT, R7, UR6, PT ;  /* 0x0000000607007c0c */ /* 0x000fc8000bf06270 */
[----:B------:R-:W-:-:S13]  /*0a70*/  ISETP.LT.OR P0, PT, R7, RZ, P0 ;  /* 0x000000ff0700720c */ /* 0x000fda0000701670 */
[----:B------:R-:W-:Y:S05]  /*0a80*/  @P0 BRA `(.L_x_9) ;  /* 0x0000000000140947 */ /* 0x000fea0003800000 */
[----:B------:R-:W0:Y:S02]  /*0a90*/  LDC.64 R4, c[0x0][0x380] ;  /* 0x0000e000ff047b82 */ /* 0x000e240000000a00 */
[----:B0-----:R-:W-:-:S06]  /*0aa0*/  IMAD.WIDE.U32 R4, R7, 0x4, R4 ;  /* 0x0000000407047825 */ /* 0x001fcc00078e0004 */
[----:B------:R-:W2:Y:S01]  /*0ab0*/  LDG.E R5, desc[UR8][R4.64] ;  /* 0x0000000804057981 */ /* 0x000ea2000c1e1900 */
[----:B------:R-:W-:Y:S01]  /*0ac0*/  IADD3 R0, PT, PT, R0, 0x1, RZ ;  /* 0x0000000100007810 */ /* 0x000fe20007ffe0ff */
[----:B--2---:R-:W-:-:S07]  /*0ad0*/  FADD R2, R2, R5 ;  /* 0x0000000502027221 */ /* 0x004fce0000000000 */
.L_x_9:
[----:B------:R-:W-:Y:S05]  /*0ae0*/  BSYNC.RECONVERGENT B0 ;  /* 0x0000000000007941 */ /* 0x000fea0003800200 */
.L_x_6:
[----:B------:R-:W-:-:S07]  /*0af0*/  I2FP.F32.S32 R7, R0 ;  /* 0x0000000000077245 */ /* 0x000fce0000201400 */
.L_x_3:
[----:B------:R-:W0:Y:S01]  /*0b00*/  MUFU.RCP R0, R7 ;  /* 0x0000000700007308 */ /* 0x000e220000001000 */
[----:B------:R-:W-:Y:S07]  /*0b10*/  BSSY.RECONVERGENT B0, `(.L_x_10) ;  /* 0x000000c000007945 */ /* 0x000fee0003800200 */
[----:B------:R-:W1:Y:S01]  /*0b20*/  FCHK P0, R2, R7 ;  /* 0x0000000702007302 */ /* 0x000e620000000000 */
[----:B0-----:R-:W-:-:S04]  /*0b30*/  FFMA R5, R0, -R7, 1 ;  /* 0x3f80000000057423 */ /* 0x001fc80000000807 */
[----:B------:R-:W-:-:S04]  /*0b40*/  FFMA R5, R0, R5, R0 ;  /* 0x0000000500057223 */ /* 0x000fc80000000000 */
[----:B------:R-:W-:-:S04]  /*0b50*/  FFMA R9, R5, R2, RZ ;  /* 0x0000000205097223 */ /* 0x000fc800000000ff */
[----:B------:R-:W-:-:S04]  /*0b60*/  FFMA R0, R9, -R7, R2 ;  /* 0x8000000709007223 */ /* 0x000fc80000000002 */
[----:B------:R-:W-:Y:S01]  /*0b70*/  FFMA R9, R5, R0, R9 ;  /* 0x0000000005097223 */ /* 0x000fe20000000009 */
[----:B-1----:R-:W-:Y:S06]  /*0b80*/  @!P0 BRA `(.L_x_11) ;  /* 0x0000000000108947 */ /* 0x002fec0003800000 */
[----:B------:R-:W-:Y:S01]  /*0b90*/  IMAD.MOV.U32 R5, RZ, RZ, R7 ;  /* 0x000000ffff057224 */ /* 0x000fe200078e0007 */
[----:B------:R-:W-:-:S07]  /*0ba0*/  MOV R4, 0xbc0 ;  /* 0x00000bc000047802 */ /* 0x000fce0000000f00 */
[----:B------:R-:W-:Y:S05]  /*0bb0*/  CALL.REL.NOINC `($__internal_0_$__cuda_sm3x_div_rn_noftz_f32_slowpath) ;  /* 0x0000000000187944 */ /* 0x000fea0003c00000 */
[----:B------:R-:W-:-:S07]  /*0bc0*/  IMAD.MOV.U32 R9, RZ, RZ, R0 ;  /* 0x000000ffff097224 */ /* 0x000fce00078e0000 */
.L_x_11:
[----:B------:R-:W-:Y:S05]  /*0bd0*/  BSYNC.RECONVERGENT B0 ;  /* 0x0000000000007941 */ /* 0x000fea0003800200 */
.L_x_10:
[----:B------:R-:W0:Y:S02]  /*0be0*/  LDC.64 R4, c[0x0][0x388] ;  /* 0x0000e200ff047b82 */ /* 0x000e240000000a00 */
[----:B0-----:R-:W-:-:S05]  /*0bf0*/  IMAD.WIDE R2, R3, 0x4, R4 ;  /* 0x0000000403027825 */ /* 0x001fca00078e0204 */
[----:B------:R-:W-:Y:S01]  /*0c00*/  STG.E desc[UR8][R2.64], R9 ;  /* 0x0000000902007986 */ /* 0x000fe2000c101908 */
[----:B------:R-:W-:Y:S05]  /*0c10*/  EXIT ;  /* 0x000000000000794d */ /* 0x000fea0003800000 */
        .weak           $__internal_0_$__cuda_sm3x_div_rn_noftz_f32_slowpath
        .type           $__internal_0_$__cuda_sm3x_div_rn_noftz_f32_slowpath,@function
        .size           $__internal_0_$__cuda_sm3x_div_rn_noftz_f32_slowpath,(.L_x_38 - $__internal_0_$__cuda_sm3x_div_rn_noftz_f32_slowpath)
$__internal_0_$__cuda_sm3x_div_rn_noftz_f32_slowpath:
[----:B------:R-:W-:Y:S01]  /*0c20*/  SHF.R.U32.HI R6, RZ, 0x17, R5 ;  /* 0x00000017ff067819 */ /* 0x000fe20000011605 */
[----:B------:R-:W-:Y:S01]  /*0c30*/  BSSY.RECONVERGENT B1, `(.L_x_12) ;  /* 0x0000062000017945 */ /* 0x000fe20003800200 */
[----:B------:R-:W-:Y:S02]  /*0c40*/  SHF.R.U32.HI R0, RZ, 0x17, R2 ;  /* 0x00000017ff007819 */ /* 0x000fe40000011602 */
[----:B------:R-:W-:Y:S02]  /*0c50*/  LOP3.LUT R12, R6, 0xff, RZ, 0xc0, !PT ;  /* 0x000000ff060c7812 */ /* 0x000fe400078ec0ff */
[----:B------:R-:W-:-:S03]  /*0c60*/  LOP3.LUT R10, R0, 0xff, RZ, 0xc0, !PT ;  /* 0x000000ff000a7812 */ /* 0x000fc600078ec0ff */
[----:B------:R-:W-:Y:S02]  /*0c70*/  VIADD R7, R12, 0xffffffff ;  /* 0xffffffff0c077836 */ /* 0x000fe40000000000 */
[----:B------:R-:W-:-:S03]  /*0c80*/  VIADD R0, R10, 0xffffffff ;  /* 0xffffffff0a007836 */ /* 0x000fc60000000000 */
[----:B------:R-:W-:-:S04]  /*0c90*/  ISETP.GT.U32.AND P0, PT, R7, 0xfd, PT ;  /* 0x000000fd0700780c */ /* 0x000fc80003f04070 */
[----:B------:R-:W-:-:S13]  /*0ca0*/  ISETP.GT.U32.OR P0, PT, R0, 0xfd, P0 ;  /* 0x000000fd0000780c */ /* 0x000fda0000704470 */
[----:B------:R-:W-:Y:S01]  /*0cb0*/  @!P0 MOV R6, RZ ;  /* 0x000000ff00068202 */ /* 0x000fe20000000f00 */
[----:B------:R-:W-:Y:S06]  /*0cc0*/  @!P0 BRA `(.L_x_13) ;  /* 0x00000000005c8947 */ /* 0x000fec0003800000 */
[----:B------:R-:W-:Y:S02]  /*0cd0*/  FSETP.GTU.FTZ.AND P0, PT, |R2|, +INF , PT ;  /* 0x7f8000000200780b */ /* 0x000fe40003f1c200 */
[----:B------:R-:W-:-:S04]  /*0ce0*/  FSETP.GTU.FTZ.AND P1, PT, |R5|, +INF , PT ;  /* 0x7f8000000500780b */ /* 0x000fc80003f3c200 */
[----:B------:R-:W-:-:S13]  /*0cf0*/  PLOP3.LUT P0, PT, P0, P1, PT, 0xf8, 0x8f ;  /* 0x00000000008f781c */ /* 0x000fda0000703f70 */
[----:B------:R-:W-:Y:S05]  /*0d00*/  @P0 BRA `(.L_x_14) ;  /* 0x00000004004c0947 */ /* 0x000fea0003800000 */
[----:B------:R-:W-:-:S13]  /*0d10*/  LOP3.LUT P0, RZ, R5, 0x7fffffff, R2, 0xc8, !PT ;  /* 0x7fffffff05ff7812 */ /* 0x000fda000780c802 */
[----:B------:R-:W-:Y:S05]  /*0d20*/  @!P0 BRA `(.L_x_15) ;  /* 0x00000004003c8947 */ /* 0x000fea0003800000 */
[C---:B------:R-:W-:Y:S02]  /*0d30*/  FSETP.NEU.FTZ.AND P0, PT, |R2|.reuse, +INF , PT ;  /* 0x7f8000000200780b */ /* 0x040fe40003f1d200 */
[----:B------:R-:W-:Y:S02]  /*0d40*/  FSETP.NEU.FTZ.AND P2, PT, |R5|, +INF , PT ;  /* 0x7f8000000500780b */ /* 0x000fe40003f5d200 */
[----:B------:R-:W-:-:S11]  /*0d50*/  FSETP.NEU.FTZ.AND P1, PT, |R2|, +INF , PT ;  /* 0x7f8000000200780b */ /* 0x000fd60003f3d200 */
[----:B------:R-:W-:Y:S05]  /*0d60*/  @!P2 BRA !P0, `(.L_x_15) ;  /* 0x00000004002ca947 */ /* 0x000fea0004000000 */
[----:B------:R-:W-:-:S04]  /*0d70*/  LOP3.LUT P0, RZ, R2, 0x7fffffff, RZ, 0xc0, !PT ;  /* 0x7fffffff02ff7812 */ /* 0x000fc8000780c0ff */
[----:B------:R-:W-:-:S13]  /*0d80*/  PLOP3.LUT P0, PT, P2, P0, PT, 0x2f, 0xf2 ;  /* 0x0000000000f2781c */ /* 0x000fda0001700577 */
[----:B------:R-:W-:Y:S05]  /*0d90*/  @P0 BRA `(.L_x_16) ;  /* 0x0000000400180947 */ /* 0x000fea0003800000 */
[----:B------:R-:W-:-:S04]  /*0da0*/  LOP3.LUT P0, RZ, R5, 0x7fffffff, RZ, 0xc0, !PT ;  /* 0x7fffffff05ff7812 */ /* 0x000fc8000780c0ff */
[----:B------:R-:W-:-:S13]  /*0db0*/  PLOP3.LUT P0, PT, P1, P0, PT, 0x2f, 0xf2 ;  /* 0x0000000000f2781c */ /* 0x000fda0000f00577 */
[----:B------:R-:W-:Y:S05]  /*0dc0*/  @P0 BRA `(.L_x_17) ;  /* 0x0000000400000947 */ /* 0x000fea0003800000 */
[----:B------:R-:W-:Y:S02]  /*0dd0*/  ISETP.GE.AND P0, PT, R0, RZ, PT ;  /* 0x000000ff0000720c */ /* 0x000fe40003f06270 */
[----:B------:R-:W-:-:S11]  /*0de0*/  ISETP.GE.AND P1, PT, R7, RZ, PT ;  /* 0x000000ff0700720c */ /* 0x000fd60003f26270 */
[----:B------:R-:W-:Y:S02]  /*0df0*/  @P0 IMAD.MOV.U32 R6, RZ, RZ, RZ ;  /* 0x000000ffff060224 */ /* 0x000fe400078e00ff */
[----:B------:R-:W-:Y:S01]  /*0e00*/  @!P0 FFMA R2, R2, 1.84467440737095516160e+19, RZ ;  /* 0x5f80000002028823 */ /* 0x000fe200000000ff */
[----:B------:R-:W-:Y:S02]  /*0e10*/  @!P0 IMAD.MOV.U32 R6, RZ, RZ, -0x40 ;  /* 0xffffffc0ff068424 */ /* 0x000fe400078e00ff */
[----:B------:R-:W-:Y:S02]  /*0e20*/  @!P1 FFMA R5, R5, 1.84467440737095516160e+19, RZ ;  /* 0x5f80000005059823 */ /* 0x000fe400000000ff */
[----:B------:R-:W-:-:S07]  /*0e30*/  @!P1 VIADD R6, R6, 0x40 ;  /* 0x0000004006069836 */ /* 0x000fce0000000000 */
.L_x_13:
[----:B------:R-:W-:Y:S01]  /*0e40*/  LEA R0, R12, 0xc0800000, 0x17 ;  /* 0xc08000000c007811 */ /* 0x000fe200078eb8ff */
[----:B------:R-:W-:Y:S04]  /*0e50*/  BSSY.RECONVERGENT B2, `(.L_x_18) ;  /* 0x0000036000027945 */ /* 0x000fe80003800200 */
[----:B------:R-:W-:Y:S01]  /*0e60*/  IMAD.IADD R7, R5, 0x1, -R0 ;  /* 0x0000000105077824 */ /* 0x000fe200078e0a00 */
[----:B------:R-:W-:-:S03]  /*0e70*/  IADD3 R5, PT, PT, R10, -0x7f, RZ ;  /* 0xffffff810a057810 */ /* 0x000fc60007ffe0ff */
[----:B------:R-:W0:Y:S01]  /*0e80*/  MUFU.RCP R8, R7 ;  /* 0x0000000700087308 */ /* 0x000e220000001000 */
[----:B------:R-:W-:Y:S01]  /*0e90*/  FADD.FTZ R9, -R7, -RZ ;  /* 0x800000ff07097221 */ /* 0x000fe20000010100 */
[C---:B------:R-:W-:Y:S01]  /*0ea0*/  IMAD R0, R5.reuse, -0x800000, R2 ;  /* 0xff80000005007824 */ /* 0x040fe200078e0202 */
[----:B------:R-:W-:-:S05]  /*0eb0*/  IADD3 R5, PT, PT, R5, 0x7f, -R12 ;  /* 0x0000007f05057810 */ /* 0x000fca0007ffe80c */
[----:B------:R-:W-:Y:S02]  /*0ec0*/  IMAD.IADD R5, R5, 0x1, R6 ;  /* 0x0000000105057824 */ /* 0x000fe400078e0206 */
[----:B0-----:R-:W-:-:S04]  /*0ed0*/  FFMA R11, R8, R9, 1 ;  /* 0x3f800000080b7423 */ /* 0x001fc80000000009 */
[----:B------:R-:W-:-:S04]  /*0ee0*/  FFMA R13, R8, R11, R8 ;  /* 0x0000000b080d7223 */ /* 0x000fc80000000008 */
[----:B------:R-:W-:-:S04]  /*0ef0*/  FFMA R2, R0, R13, RZ ;  /* 0x0000000d00027223 */ /* 0x000fc800000000ff */
[----:B------:R-:W-:-:S04]  /*0f00*/  FFMA R11, R9, R2, R0 ;  /* 0x00000002090b7223 */ /* 0x000fc80000000000 */
[----:B------:R-:W-:-:S04]  /*0f10*/  FFMA R8, R13, R11, R2 ;  /* 0x0000000b0d087223 */ /* 0x000fc80000000002 */
[----:B------:R-:W-:-:S04]  /*0f20*/  FFMA R9, R9, R8, R0 ;  /* 0x0000000809097223 */ /* 0x000fc80000000000 */
[----:B------:R-:W-:-:S05]  /*0f30*/  FFMA R0, R13, R9, R8 ;  /* 0x000000090d007223 */ /* 0x000fca0000000008 */
[----:B------:R-:W-:-:S04]  /*0f40*/  SHF.R.U32.HI R2, RZ, 0x17, R0 ;  /* 0x00000017ff027819 */ /* 0x000fc80000011600 */
[----:B------:R-:W-:-:S05]  /*0f50*/  LOP3.LUT R2, R2, 0xff, RZ, 0xc0, !PT ;  /* 0x000000ff02027812 */ /* 0x000fca00078ec0ff */
[----:B------:R-:W-:-:S04]  /*0f60*/  IMAD.IADD R10, R2, 0x1, R5 ;  /* 0x00000001020a7824 */ /* 0x000fc800078e0205 */
[----:B------:R-:W-:-:S05]  /*0f70*/  VIADD R2, R10, 0xffffffff ;  /* 0xffffffff0a027836 */ /* 0x000fca0000000000 */
[----:B------:R-:W-:-:S13]  /*0f80*/  ISETP.GE.U32.AND P0, PT, R2, 0xfe, PT ;  /* 0x000000fe0200780c */ /* 0x000fda0003f06070 */
[----:B------:R-:W-:Y:S05]  /*0f90*/  @!P0 BRA `(.L_x_19) ;  /* 0x0000000000808947 */ /* 0x000fea0003800000 */
[----:B------:R-:W-:-:S13]  /*0fa0*/  ISETP.GT.AND P0, PT, R10, 0xfe, PT ;  /* 0x000000fe0a00780c */ /* 0x000fda0003f04270 */
[----:B------:R-:W-:Y:S05]  /*0fb0*/  @P0 BRA `(.L_x_20) ;  /* 0x00000000006c0947 */ /* 0x000fea0003800000 */
[----:B------:R-:W-:-:S13]  /*0fc0*/  ISETP.GE.AND P0, PT, R10, 0x1, PT ;  /* 0x000000010a00780c */ /* 0x000fda0003f06270 */
[----:B------:R-:W-:Y:S05]  /*0fd0*/  @P0 BRA `(.L_x_21) ;  /* 0x0000000000740947 */ /* 0x000fea0003800000 */
[----:B------:R-:W-:Y:S02]  /*0fe0*/  ISETP.GE.AND P0, PT, R10, -0x18, PT ;  /* 0xffffffe80a00780c */ /* 0x000fe40003f06270 */
[----:B------:R-:W-:-:S11]  /*0ff0*/  LOP3.LUT R0, R0, 0x80000000, RZ, 0xc0, !PT ;  /* 0x8000000000007812 */ /* 0x000fd600078ec0ff */
[----:B------:R-:W-:Y:S05]  /*1000*/  @!P0 BRA `(.L_x_21) ;  /* 0x0000000000688947 */ /* 0x000fea0003800000 */
[CCC-:B------:R-:W-:Y:S01]  /*1010*/  FFMA.RZ R2, R13.reuse, R9.reuse, R8.reuse ;  /* 0x000000090d027223 */ /* 0x1c0fe2000000c008 */
[C---:B------:R-:W-:Y:S02]  /*1020*/  VIADD R7, R10.reuse, 0x20 ;  /* 0x000000200a077836 */ /* 0x040fe40000000000 */
[CCC-:B------:R-:W-:Y:S01]  /*1030*/  FFMA.RM R5, R13.reuse, R9.reuse, R8.reuse ;  /* 0x000000090d057223 */ /* 0x1c0fe20000004008 */
[----:B------:R-:W-:Y:S02]  /*1040*/  ISETP.NE.AND P2, PT, R10, RZ, PT ;  /* 0x000000ff0a00720c */ /* 0x000fe40003f45270 */
[----:B------:R-:W-:Y:S01]  /*1050*/  LOP3.LUT R6, R2, 0x7fffff, RZ, 0xc0, !PT ;  /* 0x007fffff02067812 */ /* 0x000fe200078ec0ff */
[----:B------:R-:W-:Y:S01]  /*1060*/  FFMA.RP R2, R13, R9, R8 ;  /* 0x000000090d027223 */ /* 0x000fe20000008008 */
[----:B------:R-:W-:Y:S02]  /*1070*/  ISETP.NE.AND P1, PT, R10, RZ, PT ;  /* 0x000000ff0a00720c */ /* 0x000fe40003f25270 */
[----:B------:R-:W-:-:S02]  /*1080*/  LOP3.LUT R6, R6, 0x800000, RZ, 0xfc, !PT ;  /* 0x0080000006067812 */ /* 0x000fc400078efcff */
[----:B------:R-:W-:Y:S02]  /*1090*/  IADD3 R8, PT, PT, -R10, RZ, RZ ;  /* 0x000000ff0a087210 */ /* 0x000fe40007ffe1ff */
[----:B------:R-:W-:Y:S02]  /*10a0*/  SHF.L.U32 R7, R6, R7, RZ ;  /* 0x0000000706077219 */ /* 0x000fe400000006ff */
[----:B------:R-:W-:Y:S02]  /*10b0*/  FSETP.NEU.FTZ.AND P0, PT, R2, R5, PT ;  /* 0x000000050200720b */ /* 0x000fe40003f1d000 */
[----:B------:R-:W-:Y:S02]  /*10c0*/  SEL R5, R8, RZ, P2 ;  /* 0x000000ff08057207 */ /* 0x000fe40001000000 */
[----:B------:R-:W-:Y:S02]  /*10d0*/  ISETP.NE.AND P1, PT, R7, RZ, P1 ;  /* 0x000000ff0700720c */ /* 0x000fe40000f25270 */
[----:B------:R-:W-:-:S02]  /*10e0*/  SHF.R.U32.HI R5, RZ, R5, R6 ;  /* 0x00000005ff057219 */ /* 0x000fc40000011606 */
[----:B------:R-:W-:Y:S02]  /*10f0*/  PLOP3.LUT P0, PT, P0, P1, PT, 0xf8, 0x8f ;  /* 0x00000000008f781c */ /* 0x000fe40000703f70 */
[----:B------:R-:W-:Y:S02]  /*1100*/  SHF.R.U32.HI R7, RZ, 0x1, R5 ;  /* 0x00000001ff077819 */ /* 0x000fe40000011605 */
[----:B------:R-:W-:-:S04]  /*1110*/  SEL R2, RZ, 0x1, !P0 ;  /* 0x00000001ff027807 */ /* 0x000fc80004000000 */
[----:B------:R-:W-:-:S04]  /*1120*/  LOP3.LUT R2, R2, 0x1, R7, 0xf8, !PT ;  /* 0x0000000102027812 */ /* 0x000fc800078ef807 */
[----:B------:R-:W-:-:S05]  /*1130*/  LOP3.LUT R2, R2, R5, RZ, 0xc0, !PT ;  /* 0x0000000502027212 */ /* 0x000fca00078ec0ff */
[----:B------:R-:W-:-:S05]  /*1140*/  IMAD.IADD R7, R7, 0x1, R2 ;  /* 0x0000000107077824 */ /* 0x000fca00078e0202 */
[----:B------:R-:W-:Y:S01]  /*1150*/  LOP3.LUT R0, R7, R0, RZ, 0xfc, !PT ;  /* 0x0000000007007212 */ /* 0x000fe200078efcff */
[----:B------:R-:W-:Y:S06]  /*1160*/  BRA `(.L_x_21) ;  /* 0x0000000000107947 */ /* 0x000fec0003800000 */
.L_x_20:
[----:B------:R-:W-:-:S04]  /*1170*/  LOP3.LUT R0, R0, 0x80000000, RZ, 0xc0, !PT ;  /* 0x8000000000007812 */ /* 0x000fc800078ec0ff */
[----:B------:R-:W-:Y:S01]  /*1180*/  LOP3.LUT R0, R0, 0x7f800000, RZ, 0xfc, !PT ;  /* 0x7f80000000007812 */ /* 0x000fe200078efcff */
[----:B------:R-:W-:Y:S06]  /*1190*/  BRA `(.L_x_21) ;  /* 0x0000000000047947 */ /* 0x000fec0003800000 */
.L_x_19:
[----:B------:R-:W-:-:S07]  /*11a0*/  IMAD R0, R5, 0x800000, R0 ;  /* 0x0080000005007824 */ /* 0x000fce00078e0200 */
.L_x_21:
[----:B------:R-:W-:Y:S05]  /*11b0*/  BSYNC.RECONVERGENT B2 ;  /* 0x0000000000027941 */ /* 0x000fea0003800200 */
.L_x_18:
[----:B------:R-:W-:Y:S05]  /*11c0*/  BRA `(.L_x_22) ;  /* 0x0000000000207947 */ /* 0x000fea0003800000 */
.L_x_17:
[----:B------:R-:W-:-:S04]  /*11d0*/  LOP3.LUT R0, R5, 0x80000000, R2, 0x48, !PT ;  /* 0x8000000005007812 */ /* 0x000fc800078e4802 */
[----:B------:R-:W-:Y:S01]  /*11e0*/  LOP3.LUT R0, R0, 0x7f800000, RZ, 0xfc, !PT ;  /* 0x7f80000000007812 */ /* 0x000fe200078efcff */
[----:B------:R-:W-:Y:S06]  /*11f0*/  BRA `(.L_x_22) ;  /* 0x0000000000147947 */ /* 0x000fec0003800000 */
.L_x_16:
[----:B------:R-:W-:Y:S01]  /*1200*/  LOP3.LUT R0, R5, 0x80000000, R2, 0x48, !PT ;  /* 0x8000000005007812 */ /* 0x000fe200078e4802 */
[----:B------:R-:W-:Y:S06]  /*1210*/  BRA `(.L_x_22) ;  /* 0x00000000000c7947 */ /* 0x000fec0003800000 */
.L_x_15:
[----:B------:R-:W0:Y:S01]  /*1220*/  MUFU.RSQ R0, -QNAN ;  /* 0xffc0000000007908 */ /* 0x000e220000001400 */
[----:B------:R-:W-:Y:S05]  /*1230*/  BRA `(.L_x_22) ;  /* 0x0000000000047947 */ /* 0x000fea0003800000 */
.L_x_14:
[----:B------:R-:W-:-:S07]  /*1240*/  FADD.FTZ R0, R2, R5 ;  /* 0x0000000502007221 */ /* 0x000fce0000010000 */
.L_x_22:
[----:B------:R-:W-:Y:S05]  /*1250*/  BSYNC.RECONVERGENT B1 ;  /* 0x0000000000017941 */ /* 0x000fea0003800200 */
.L_x_12:
[----:B------:R-:W-:-:S04]  /*1260*/  IMAD.MOV.U32 R5, RZ, RZ, 0x0 ;  /* 0x00000000ff057424 */ /* 0x000fc800078e00ff */
[----:B0-----:R-:W-:Y:S05]  /*1270*/  RET.REL.NODEC R4 `(_Z13movingAveragePfS_ii) ;  /* 0xffffffec04607950 */ /* 0x001fea0003c3ffff */
.L_x_23:
        /* <DEDUP_REMOVED lines=16> */
.L_x_38:


//--------------------- .text._Z9normalizePfS_ffi --------------------------
	.section	.text._Z9normalizePfS_ffi,"ax",@progbits
	.align	128
        .global         _Z9normalizePfS_ffi
        .type           _Z9normalizePfS_ffi,@function
        .size           _Z9normalizePfS_ffi,(.L_x_39 - _Z9normalizePfS_ffi)
        .other          _Z9normalizePfS_ffi,@"STO_CUDA_ENTRY STV_DEFAULT"
_Z9normalizePfS_ffi:
.text._Z9normalizePfS_ffi:
        /* <DEDUP_REMOVED lines=9> */
[----:B------:R-:W1:Y:S07]  /*0090*/  LDCU.64 UR4, c[0x0][0x358] ;  /* 0x00006b00ff0477ac */ /* 0x000e6e0008000a00 */
[----:B------:R-:W2:Y:S01]  /*00a0*/  LDC.64 R8, c[0x0][0x390] ;  /* 0x0000e400ff087b82 */ /* 0x000ea20000000a00 */
[----:B0-----:R-:W-:-:S06]  /*00b0*/  IMAD.WIDE R4, R2, 0x4, R4 ;  /* 0x0000000402047825 */ /* 0x001fcc00078e0204 */
[----:B-1----:R-:W3:Y:S01]  /*00c0*/  LDG.E R5, desc[UR4][R4.64] ;  /* 0x0000000404057981 */ /* 0x002ee2000c1e1900 */
[----:B------:R-:W-:Y:S01]  /*00d0*/  BSSY.RECONVERGENT B0, `(.L_x_24) ;  /* 0x000000e000007945 */ /* 0x000fe20003800200 */
[----:B--2---:R-:W-:-:S04]  /*00e0*/  FADD R3, -R8, R9 ;  /* 0x0000000908037221 */ /* 0x004fc80000000100 */
[----:B------:R-:W0:Y:S02]  /*00f0*/  MUFU.RCP R6, R3 ;  /* 0x0000000300067308 */ /* 0x000e240000001000 */
[----:B0-----:R-:W-:-:S04]  /*0100*/  FFMA R7, -R3, R6, 1 ;  /* 0x3f80000003077423 */ /* 0x001fc80000000106 */
[----:B------:R-:W-:Y:S01]  /*0110*/  FFMA R7, R6, R7, R6 ;  /* 0x0000000706077223 */ /* 0x000fe20000000006 */
[----:B---3--:R-:W-:-:S04]  /*0120*/  FADD R0, R5, -R8 ;  /* 0x8000000805007221 */ /* 0x008fc80000000000 */
[----:B------:R-:W0:Y:S01]  /*0130*/  FCHK P0, R0, R3 ;  /* 0x0000000300007302 */ /* 0x000e220000000000 */
[----:B------:R-:W-:-:S04]  /*0140*/  FFMA R6, R0, R7, RZ ;  /* 0x0000000700067223 */ /* 0x000fc800000000ff */
[----:B------:R-:W-:-:S04]  /*0150*/  FFMA R8, -R3, R6, R0 ;  /* 0x0000000603087223 */ /* 0x000fc80000000100 */
[----:B------:R-:W-:Y:S01]  /*0160*/  FFMA R7, R7, R8, R6 ;  /* 0x0000000807077223 */ /* 0x000fe20000000006 */
[----:B0-----:R-:W-:Y:S06]  /*0170*/  @!P0 BRA `(.L_x_25) ;  /* 0x00000000000c8947 */ /* 0x001fec0003800000 */
[----:B------:R-:W-:-:S07]  /*0180*/  MOV R4, 0x1a0 ;  /* 0x000001a000047802 */ /* 0x000fce0000000f00 */
[----:B------:R-:W-:Y:S05]  /*0190*/  CALL.REL.NOINC `($__internal_1_$__cuda_sm3x_div_rn_noftz_f32_slowpath) ;  /* 0x0000000000187944 */ /* 0x000fea0003c00000 */
[----:B------:R-:W-:-:S07]  /*01a0*/  IMAD.MOV.U32 R7, RZ, RZ, R0 ;  /* 0x000000ffff077224 */ /* 0x000fce00078e0000 */
.L_x_25:
[----:B------:R-:W-:Y:S05]  /*01b0*/  BSYNC.RECONVERGENT B0 ;  /* 0x0000000000007941 */ /* 0x000fea0003800200 */
.L_x_24:
[----:B------:R-:W0:Y:S02]  /*01c0*/  LDC.64 R4, c[0x0][0x388] ;  /* 0x0000e200ff047b82 */ /* 0x000e240000000a00 */
[----:B0-----:R-:W-:-:S05]  /*01d0*/  IMAD.WIDE R2, R2, 0x4, R4 ;  /* 0x0000000402027825 */ /* 0x001fca00078e0204 */
[----:B------:R-:W-:Y:S01]  /*01e0*/  STG.E desc[UR4][R2.64], R7 ;  /* 0x0000000702007986 */ /* 0x000fe2000c101904 */
[----:B------:R-:W-:Y:S05]  /*01f0*/  EXIT ;  /* 0x000000000000794d */ /* 0x000fea0003800000 */
        .weak           $__internal_1_$__cuda_sm3x_div_rn_noftz_f32_slowpath
        .type           $__internal_1_$__cuda_sm3x_div_rn_noftz_f32_slowpath,@function
        .size           $__internal_1_$__cuda_sm3x_div_rn_noftz_f32_slowpath,(.L_x_39 - $__internal_1_$__cuda_sm3x_div_rn_noftz_f32_slowpath)
$__internal_1_$__cuda_sm3x_div_rn_noftz_f32_slowpath:
[--C-:B------:R-:W-:Y:S01]  /*0200*/  SHF.R.U32.HI R6, RZ, 0x17, R3.reuse ;  /* 0x00000017ff067819 */ /* 0x100fe20000011603 */
[----:B------:R-:W-:Y:S01]  /*0210*/  BSSY.RECONVERGENT B1, `(.L_x_26) ;  /* 0x0000064000017945 */ /* 0x000fe20003800200 */
[--C-:B------:R-:W-:Y:S01]  /*0220*/  SHF.R.U32.HI R5, RZ, 0x17, R0.reuse ;  /* 0x00000017ff057819 */ /* 0x100fe20000011600 */
[----:B------:R-:W-:Y:S01]  /*0230*/  IMAD.MOV.U32 R7, RZ, RZ, R0 ;  /* 0x000000ffff077224 */ /* 0x000fe200078e0000 */
[----:B------:R-:W-:Y:S01]  /*0240*/  LOP3.LUT R6, R6, 0xff, RZ, 0xc0, !PT ;  /* 0x000000ff06067812 */ /* 0x000fe200078ec0ff */
[----:B------:R-:W-:Y:S01]  /*0250*/  IMAD.MOV.U32 R8, RZ, RZ, R3 ;  /* 0x000000ffff087224 */ /* 0x000fe200078e0003 */
[----:B------:R-:W-:-:S03]  /*0260*/  LOP3.LUT R5, R5, 0xff, RZ, 0xc0, !PT ;  /* 0x000000ff05057812 */ /* 0x000fc600078ec0ff */
[----:B------:R-:W-:Y:S02]  /*0270*/  VIADD R11, R6, 0xffffffff ;  /* 0xffffffff060b7836 */ /* 0x000fe40000000000 */
[----:B------:R-:W-:-:S03]  /*0280*/  VIADD R10, R5, 0xffffffff ;  /* 0xffffffff050a7836 */ /* 0x000fc60000000000 */
[----:B------:R-:W-:-:S04]  /*0290*/  ISETP.GT.U32.AND P0, PT, R11, 0xfd, PT ;  /* 0x000000fd0b00780c */ /* 0x000fc80003f04070 */
[----:B------:R-:W-:-:S13]  /*02a0*/  ISETP.GT.U32.OR P0, PT, R10, 0xfd, P0 ;  /* 0x000000fd0a00780c */ /* 0x000fda0000704470 */
[----:B------:R-:W-:Y:S01]  /*02b0*/  @!P0 IMAD.MOV.U32 R9, RZ, RZ, RZ ;  /* 0x000000ffff098224 */ /* 0x000fe200078e00ff */
        /* <DEDUP_REMOVED lines=24> */
.L_x_27:
[----:B------:R-:W-:Y:S01]  /*0440*/  LEA R3, R6, 0xc0800000, 0x17 ;  /* 0xc080000006037811 */ /* 0x000fe200078eb8ff */
[----:B------:R-:W-:Y:S01]  /*0450*/  VIADD R5, R5, 0xffffff81 ;  /* 0xffffff8105057836 */ /* 0x000fe20000000000 */
[----:B------:R-:W-:Y:S03]  /*0460*/  BSSY.RECONVERGENT B2, `(.L_x_32) ;  /* 0x0000035000027945 */ /* 0x000fe60003800200 */
[----:B------:R-:W-:Y:S01]  /*0470*/  IMAD.IADD R3, R8, 0x1, -R3 ;  /* 0x0000000108037824 */ /* 0x000fe200078e0a03 */
[C---:B------:R-:W-:Y:S01]  /*0480*/  IADD3 R6, PT, PT, R5.reuse, 0x7f, -R6 ;  /* 0x0000007f05067810 */ /* 0x040fe20007ffe806 */
[----:B------:R-:W-:Y:S02]  /*0490*/  IMAD R0, R5, -0x800000, R7 ;  /* 0xff80000005007824 */ /* 0x000fe400078e0207 */
[----:B------:R-:W0:Y:S01]  /*04a0*/  MUFU.RCP R8, R3 ;  /* 0x0000000300087308 */ /* 0x000e220000001000 */
[----:B------:R-:W-:Y:S01]  /*04b0*/  FADD.FTZ R11, -R3, -RZ ;  /* 0x800000ff030b7221 */ /* 0x000fe20000010100 */
[----:B------:R-:W-:-:S03]  /*04c0*/  IMAD.IADD R6, R6, 0x1, R9 ;  /* 0x0000000106067824 */ /* 0x000fc600078e0209 */
        /* <DEDUP_REMOVED lines=21> */
[CCC-:B------:R-:W-:Y:S01]  /*0620*/  FFMA.RM R6, R10.reuse, R8.reuse, R7.reuse ;  /* 0x000000080a067223 */ /* 0x1c0fe20000004007 */
[C---:B------:R-:W-:Y:S02]  /*0630*/  ISETP.NE.AND P2, PT, R9.reuse, RZ, PT ;  /* 0x000000ff0900720c */ /* 0x040fe40003f45270 */
[----:B------:R-:W-:Y:S02]  /*0640*/  ISETP.NE.AND P1, PT, R9, RZ, PT ;  /* 0x000000ff0900720c */ /* 0x000fe40003f25270 */
[----:B------:R-:W-:Y:S01]  /*0650*/  LOP3.LUT R5, R3, 0x7fffff, RZ, 0xc0, !PT ;  /* 0x007fffff03057812 */ /* 0x000fe200078ec0ff */
[----:B------:R-:W-:Y:S01]  /*0660*/  FFMA.RP R3, R10, R8, R7 ;  /* 0x000000080a037223 */ /* 0x000fe20000008007 */
[----:B------:R-:W-:Y:S02]  /*0670*/  VIADD R8, R9, 0x20 ;  /* 0x0000002009087836 */ /* 0x000fe40000000000 */
[----:B------:R-:W-:Y:S01]  /*0680*/  LOP3.LUT R5, R5, 0x800000, RZ, 0xfc, !PT ;  /* 0x0080000005057812 */ /* 0x000fe200078efcff */
[----:B------:R-:W-:Y:S01]  /*0690*/  IMAD.MOV R7, RZ, RZ, -R9 ;  /* 0x000000ffff077224 */ /* 0x000fe200078e0a09 */
[----:B------:R-:W-:-:S02]  /*06a0*/  FSETP.NEU.FTZ.AND P0, PT, R3, R6, PT ;  /* 0x000000060300720b */ /* 0x000fc40003f1d000 */
[----:B------:R-:W-:Y:S02]  /*06b0*/  SHF.L.U32 R8, R5, R8, RZ ;  /* 0x0000000805087219 */ /* 0x000fe400000006ff */
[----:B------:R-:W-:Y:S02]  /*06c0*/  SEL R6, R7, RZ, P2 ;  /* 0x000000ff07067207 */ /* 0x000fe40001000000 */
[----:B------:R-:W-:Y:S02]  /*06d0*/  ISETP.NE.AND P1, PT, R8, RZ, P1 ;  /* 0x000000ff0800720c */ /* 0x000fe40000f25270 */
[----:B------:R-:W-:Y:S02]  /*06e0*/  SHF.R.U32.HI R6, RZ, R6, R5 ;  /* 0x00000006ff067219 */ /* 0x000fe40000011605 */
[----:B------:R-:W-:Y:S02]  /*06f0*/  PLOP3.LUT P0, PT, P0, P1, PT, 0xf8, 0x8f ;  /* 0x00000000008f781c */ /* 0x000fe40000703f70 */
[----:B------:R-:W-:-:S02]  /*0700*/  SHF.R.U32.HI R8, RZ, 0x1, R6 ;  /* 0x00000001ff087819 */ /* 0x000fc40000011606 */
[----:B------:R-:W-:-:S04]  /*0710*/  SEL R3, RZ, 0x1, !P0 ;  /* 0x00000001ff037807 */ /* 0x000fc80004000000 */
[----:B------:R-:W-:-:S04]  /*0720*/  LOP3.LUT R3, R3, 0x1, R8, 0xf8, !PT ;  /* 0x0000000103037812 */ /* 0x000fc800078ef808 */
[----:B------:R-:W-:-:S05]  /*0730*/  LOP3.LUT R3, R3, R6, RZ, 0xc0, !PT ;  /* 0x0000000603037212 */ /* 0x000fca00078ec0ff */
[----:B------:R-:W-:-:S05]  /*0740*/  IMAD.IADD R3, R8, 0x1, R3 ;  /* 0x0000000108037824 */ /* 0x000fca00078e0203 */
[----:B------:R-:W-:Y:S01]  /*0750*/  LOP3.LUT R0, R3, R0, RZ, 0xfc, !PT ;  /* 0x0000000003007212 */ /* 0x000fe200078efcff */
[----:B------:R-:W-:Y:S06]  /*0760*/  BRA `(.L_x_35) ;  /* 0x0000000000107947 */ /* 0x000fec0003800000 */
.L_x_34:
[----:B------:R-:W-:-:S04]  /*0770*/  LOP3.LUT R0, R0, 0x80000000, RZ, 0xc0, !PT ;  /* 0x8000000000007812 */ /* 0x000fc800078ec0ff */
[----:B------:R-:W-:Y:S01]  /*0780*/  LOP3.LUT R0, R0, 0x7f800000, RZ, 0xfc, !PT ;  /* 0x7f80000000007812 */ /* 0x000fe200078efcff */
[----:B------:R-:W-:Y:S06]  /*0790*/  BRA `(.L_x_35) ;  /* 0x0000000000047947 */ /* 0x000fec0003800000 */
.L_x_33:
[----:B------:R-:W-:-:S07]  /*07a0*/  IMAD R0, R6, 0x800000, R0 ;  /* 0x0080000006007824 */ /* 0x000fce00078e0200 */
.L_x_35:
[----:B------:R-:W-:Y:S05]  /*07b0*/  BSYNC.RECONVERGENT B2 ;  /* 0x0000000000027941 */ /* 0x000fea0003800200 */
.L_x_32:
[----:B------:R-:W-:Y:S05]  /*07c0*/  BRA `(.L_x_36) ;  /* 0x0000000000207947 */ /* 0x000fea0003800000 */
.L_x_31:
[----:B------:R-:W-:-:S04]  /*07d0*/  LOP3.LUT R0, R8, 0x80000000, R7, 0x48, !PT ;  /* 0x8000000008007812 */ /* 0x000fc800078e4807 */
[----:B------:R-:W-:Y:S01]  /*07e0*/  LOP3.LUT R0, R0, 0x7f800000, RZ, 0xfc, !PT ;  /* 0x7f80000000007812 */ /* 0x000fe200078efcff */
[----:B------:R-:W-:Y:S06]  /*07f0*/  BRA `(.L_x_36) ;  /* 0x0000000000147947 */ /* 0x000fec0003800000 */
.L_x_30:
[----:B------:R-:W-:Y:S01]  /*0800*/  LOP3.LUT R0, R8, 0x80000000, R7, 0x48, !PT ;  /* 0x8000000008007812 */ /* 0x000fe200078e4807 */
[----:B------:R-:W-:Y:S06]  /*0810*/  BRA `(.L_x_36) ;  /* 0x00000000000c7947 */ /* 0x000fec0003800000 */
.L_x_29:
[----:B------:R-:W0:Y:S01]  /*0820*/  MUFU.RSQ R0, -QNAN ;  /* 0xffc0000000007908 */ /* 0x000e220000001400 */
[----:B------:R-:W-:Y:S05]  /*0830*/  BRA `(.L_x_36) ;  /* 0x0000000000047947 */ /* 0x000fea0003800000 */
.L_x_28:
[----:B------:R-:W-:-:S07]  /*0840*/  FADD.FTZ R0, R0, R3 ;  /* 0x0000000300007221 */ /* 0x000fce0000010000 */
.L_x_36:
[----:B------:R-:W-:Y:S05]  /*0850*/  BSYNC.RECONVERGENT B1 ;  /* 0x0000000000017941 */ /* 0x000fea0003800200 */
.L_x_26:
[----:B------:R-:W-:-:S04]  /*0860*/  IMAD.MOV.U32 R5, RZ, RZ, 0x0 ;  /* 0x00000000ff057424 */ /* 0x000fc800078e00ff */
[----:B0-----:R-:W-:Y:S05]  /*0870*/  RET.REL.NODEC R4 `(_Z9normalizePfS_ffi) ;  /* 0xfffffff404e07950 */ /* 0x001fea0003c3ffff */
.L_x_37:
        /* <DEDUP_REMOVED lines=16> */
.L_x_39:


//--------------------- .nv.shared.reserved.0     --------------------------
	.section	.nv.shared.reserved.0,"aw",@nobits
	.weak		__nv_reservedSMEM_offset_0_alias
	.size		__nv_reservedSMEM_offset_0_alias, 0, 64
	.other		__nv_reservedSMEM_offset_0_alias,@"STO_CUDA_RESERVED_SHARED STV_DEFAULT"
__nv_reservedSMEM_offset_0_alias:
	.zero		0
	.zero		64


//--------------------- .nv.constant0._Z13classifySleepPbS_S_i --------------------------
	.section	.nv.constant0._Z13classifySleepPbS_S_i,"a",@progbits
	.sectionflags	@""
	.align	4
.nv.constant0._Z13classifySleepPbS_S_i:
	.zero		924


//--------------------- .nv.constant0._Z12detectLowBPMPfPbif --------------------------
	.section	.nv.constant0._Z12detectLowBPMPfPbif,"a",@progbits
	.sectionflags	@""
	.align	4
.nv.constant0._Z12detectLowBPMPfPbif:
	.zero		920


//--------------------- .nv.constant0._Z19detectAbruptChangesPfPbif --------------------------
	.section	.nv.constant0._Z19detectAbruptChangesPfPbif,"a",@progbits
	.sectionflags	@""
	.align	4
.nv.constant0._Z19detectAbruptChangesPfPbif:
	.zero		920


//--------------------- .nv.constant0._Z13movingAveragePfS_ii --------------------------
	.section	.nv.constant0._Z13movingAveragePfS_ii,"a",@progbits
	.sectionflags	@""
	.align	4
.nv.constant0._Z13movingAveragePfS_ii:
	.zero		920


//--------------------- .nv.constant0._Z9normalizePfS_ffi --------------------------
	.section	.nv.constant0._Z9normalizePfS_ffi,"a",@progbits
	.sectionflags	@""
	.align	4
.nv.constant0._Z9normalizePfS_ffi:
	.zero		924


//--------------------- SYMBOLS --------------------------

	.type		.nv.reservedSmem.offset0,@object
	.size		.nv.reservedSmem.offset0,0x4
